// auto-generated by cutlass_sweep.gemm — config: {"arch": "sm_100", "cluster_m": 4, "cluster_n": 1, "dtype": "fp16", "dtype_b": "fp16", "layout": "nn", "stages": 0, "tile_k": 64, "tile_m": 128, "tile_n": 128}
#include "cutlass/cutlass.h"
#include "cutlass/gemm/collective/collective_builder.hpp"
#include "cutlass/gemm/device/gemm_universal_adapter.h"
#include "cutlass/gemm/kernel/gemm_universal.hpp"
#include "cutlass/epilogue/collective/collective_builder.hpp"

using ElemA = cutlass::half_t;
using ElemB = cutlass::half_t;
using ElemCD = cutlass::half_t;
using Acc  = float;
using TileShape    = cute::Shape<cute::_128, cute::_128, cute::_64>;
using ClusterShape = cute::Shape<cute::_4, cute::_1, cute::_1>;

using CollectiveEpilogue = typename cutlass::epilogue::collective::CollectiveBuilder<
    cutlass::arch::Sm100, cutlass::arch::OpClassTensorOp,
    TileShape, ClusterShape,
    cutlass::epilogue::collective::EpilogueTileAuto,
    Acc, Acc,
    ElemCD, cutlass::layout::RowMajor, 128 / cutlass::sizeof_bits<ElemCD>::value,
    ElemCD, cutlass::layout::RowMajor, 128 / cutlass::sizeof_bits<ElemCD>::value,
    cutlass::epilogue::collective::EpilogueScheduleAuto
  >::CollectiveOp;

using CollectiveMainloop = typename cutlass::gemm::collective::CollectiveBuilder<
    cutlass::arch::Sm100, cutlass::arch::OpClassTensorOp,
    ElemA, cutlass::layout::RowMajor, 128 / cutlass::sizeof_bits<ElemA>::value,
    ElemB, cutlass::layout::RowMajor, 128 / cutlass::sizeof_bits<ElemB>::value,
    Acc,
    TileShape, ClusterShape,
    cutlass::gemm::collective::StageCountAutoCarveout<static_cast<int>(sizeof(typename CollectiveEpilogue::SharedStorage))>,
    cutlass::gemm::collective::KernelScheduleAuto
  >::CollectiveOp;

using GemmKernel = cutlass::gemm::kernel::GemmUniversal<
    cute::Shape<int,int,int,int>,
    CollectiveMainloop,
    CollectiveEpilogue
>;
using Gemm = cutlass::gemm::device::GemmUniversalAdapter<GemmKernel>;

// Force the device kernel symbol into the cubin without needing a host main.
auto* _anchor = &cutlass::device_kernel<GemmKernel>;


// ===== COMPILED SASS (sm_100a) =====

	.target	sm_100a

	.elftype	@"ET_EXEC"


//--------------------- .note.nv.tkinfo           --------------------------
	.section	.note.nv.tkinfo,"",@"SHT_NOTE"
	.sectionflags	@"SHF_NOTE_NV_TKINFO"
	.tkinfo
        /*0018*/ 	.word	0x00000002
        /*0030*/ 	.string	""
        /*0030*/ 	.string	"ptxas"
        /*0030*/ 	.string	"Cuda compilation tools, release 13.0, V13.0.88"
        /*0030*/ 	.string	"Build cuda_13.0.r13.0/compiler.36424714_0"
        /*0030*/ 	.string	"-arch sm_100a -m 64 "



//--------------------- .note.nv.cuinfo           --------------------------
	.section	.note.nv.cuinfo,"",@"SHT_NOTE"
	.sectionflags	@"SHF_NOTE_NV_CUINFO"
        /*0018*/ 	.short	0x0002
        /*001a*/ 	.short	0x0064
        /*001c*/ 	.short	0x0082
	.zero		2


//--------------------- .nv.info                  --------------------------
	.section	.nv.info,"",@"SHT_CUDA_INFO"
	.align	4


	//----- nvinfo : EIATTR_REGCOUNT
	.align		4
        /*0000*/ 	.byte	0x04, 0x2f
        /*0002*/ 	.short	(.L_19 - .L_18)
	.align		4
.L_18:
        /*0004*/ 	.word	index@(_ZN7cutlass13device_kernelINS_4gemm6kernel13GemmUniversalIN4cute5tupleIJiiiiEEENS1_10collective13CollectiveMmaINS1_35MainloopSm100TmaUmmaWarpSpecializedILi13ELi2ELi4ENS5_IJNS4_1CILi4EEENSA_ILi1EEESC_EEEEENS5_IJNSA_ILi128EEESF_NSA_ILi64EEEEEENS_6half_tENS5_IJlSC_lEEESI_NS5_IJSC_llEEENS4_8TiledMMAINS4_8MMA_AtomIJNS4_26SM100_MMA_F16BF16_2x1SM_SSISI_SI_fLi128ELi128ELNS4_4UMMA5MajorE0ELSP_1ELNSO_7ScaleInE0ELSQ_0EEEEEENS4_6LayoutINS5_IJSC_SC_SC_EEENS5_IJNSA_ILi0EEESV_SV_EEEEENS5_IJNS4_10UnderscoreESY_SY_EEEEENS4_18SM100_TMA_2SM_LOADENS4_14ComposedLayoutINS4_7SwizzleILi3ELi4ELi3EEENS4_18smem_ptr_flag_bitsILi16EEENST_INS5_IJNSA_ILi8EEESG_EEENS5_IJSG_SC_EEEEEEEvNS4_8identityENS4_28SM100_TMA_2SM_LOAD_MULTICASTENS12_IS14_S16_NST_INS5_IJSG_S17_EEENS5_IJSC_SG_EEEEEEEvS1C_EENS_8epilogue10collective18CollectiveEpilogueINS1J_23Sm100TmaWarpSpecializedILi4ELi2ELi16ELb1ELb0EEEJNS5_IJSG_SF_SG_EEENS5_IJNST_ISG_SC_EENST_INS5_IJNSA_ILi16EEENSA_ILi2EEEEEES1F_EEEEESI_SJ_SI_SJ_NS1J_6fusion15FusionCallbacksIS1N_NS1V_17LinearCombinationISI_fSI_fLNS_15FloatRoundStyleE2EEES1O_S1U_JEEENS4_5SM1004TMEM4LOAD26SM100_TMEM_LOAD_32dp32b16xENS4_13SM90_TMA_LOADENS12_INS13_ILi1ELi4ELi3EEES16_NST_INS5_IJS17_S1Q_EEENS5_IJS1Q_SC_EEEEEEENS4_39AutoVectorizingCopyWithAssumedAlignmentILi128EEENS4_14SM90_TMA_STOREES2A_S2C_S2C_EEEvvEEEEvNT_6ParamsE)
        /*0008*/ 	.word	0x0000005b


	//----- nvinfo : EIATTR_FRAME_SIZE
	.align		4
.L_19:
        /*000c*/ 	.byte	0x04, 0x11
        /*000e*/ 	.short	(.L_21 - .L_20)
	.align		4
.L_20:
        /*0010*/ 	.word	index@($__internal_2_$__cuda_sm10x_tcgen05_guardrail_trap_unallocated_columns_being_dealloced)
        /*0014*/ 	.word	0x00000000


	//----- nvinfo : EIATTR_FRAME_SIZE
	.align		4
.L_21:
        /*0018*/ 	.byte	0x04, 0x11
        /*001a*/ 	.short	(.L_23 - .L_22)
	.align		4
.L_22:
        /*001c*/ 	.word	index@($__internal_1_$__cuda_sm10x_tcgen05_guardrail_trap_phase_invalid_during_alloc)
        /*0020*/ 	.word	0x00000000


	//----- nvinfo : EIATTR_FRAME_SIZE
	.align		4
.L_23:
        /*0024*/ 	.byte	0x04, 0x11
        /*0026*/ 	.short	(.L_25 - .L_24)
	.align		4
.L_24:
        /*0028*/ 	.word	index@($__internal_0_$__cuda_sm10x_tcgen05_guardrail_trap_col_being_dealloced_not_returned_by_alloc)
        /*002c*/ 	.word	0x00000000


	//----- nvinfo : EIATTR_FRAME_SIZE
	.align		4
.L_25:
        /*0030*/ 	.byte	0x04, 0x11
        /*0032*/ 	.short	(.L_27 - .L_26)
	.align		4
.L_26:
        /*0034*/ 	.word	index@(_ZN7cutlass13device_kernelINS_4gemm6kernel13GemmUniversalIN4cute5tupleIJiiiiEEENS1_10collective13CollectiveMmaINS1_35MainloopSm100TmaUmmaWarpSpecializedILi13ELi2ELi4ENS5_IJNS4_1CILi4EEENSA_ILi1EEESC_EEEEENS5_IJNSA_ILi128EEESF_NSA_ILi64EEEEEENS_6half_tENS5_IJlSC_lEEESI_NS5_IJSC_llEEENS4_8TiledMMAINS4_8MMA_AtomIJNS4_26SM100_MMA_F16BF16_2x1SM_SSISI_SI_fLi128ELi128ELNS4_4UMMA5MajorE0ELSP_1ELNSO_7ScaleInE0ELSQ_0EEEEEENS4_6LayoutINS5_IJSC_SC_SC_EEENS5_IJNSA_ILi0EEESV_SV_EEEEENS5_IJNS4_10UnderscoreESY_SY_EEEEENS4_18SM100_TMA_2SM_LOADENS4_14ComposedLayoutINS4_7SwizzleILi3ELi4ELi3EEENS4_18smem_ptr_flag_bitsILi16EEENST_INS5_IJNSA_ILi8EEESG_EEENS5_IJSG_SC_EEEEEEEvNS4_8identityENS4_28SM100_TMA_2SM_LOAD_MULTICASTENS12_IS14_S16_NST_INS5_IJSG_S17_EEENS5_IJSC_SG_EEEEEEEvS1C_EENS_8epilogue10collective18CollectiveEpilogueINS1J_23Sm100TmaWarpSpecializedILi4ELi2ELi16ELb1ELb0EEEJNS5_IJSG_SF_SG_EEENS5_IJNST_ISG_SC_EENST_INS5_IJNSA_ILi16EEENSA_ILi2EEEEEES1F_EEEEESI_SJ_SI_SJ_NS1J_6fusion15FusionCallbacksIS1N_NS1V_17LinearCombinationISI_fSI_fLNS_15FloatRoundStyleE2EEES1O_S1U_JEEENS4_5SM1004TMEM4LOAD26SM100_TMEM_LOAD_32dp32b16xENS4_13SM90_TMA_LOADENS12_INS13_ILi1ELi4ELi3EEES16_NST_INS5_IJS17_S1Q_EEENS5_IJS1Q_SC_EEEEEEENS4_39AutoVectorizingCopyWithAssumedAlignmentILi128EEENS4_14SM90_TMA_STOREES2A_S2C_S2C_EEEvvEEEEvNT_6ParamsE)
        /*0038*/ 	.word	0x00000000


	//----- nvinfo : EIATTR_MIN_STACK_SIZE
	.align		4
.L_27:
        /*003c*/ 	.byte	0x04, 0x12
        /*003e*/ 	.short	(.L_29 - .L_28)
	.align		4
.L_28:
        /*0040*/ 	.word	index@(_ZN7cutlass13device_kernelINS_4gemm6kernel13GemmUniversalIN4cute5tupleIJiiiiEEENS1_10collective13CollectiveMmaINS1_35MainloopSm100TmaUmmaWarpSpecializedILi13ELi2ELi4ENS5_IJNS4_1CILi4EEENSA_ILi1EEESC_EEEEENS5_IJNSA_ILi128EEESF_NSA_ILi64EEEEEENS_6half_tENS5_IJlSC_lEEESI_NS5_IJSC_llEEENS4_8TiledMMAINS4_8MMA_AtomIJNS4_26SM100_MMA_F16BF16_2x1SM_SSISI_SI_fLi128ELi128ELNS4_4UMMA5MajorE0ELSP_1ELNSO_7ScaleInE0ELSQ_0EEEEEENS4_6LayoutINS5_IJSC_SC_SC_EEENS5_IJNSA_ILi0EEESV_SV_EEEEENS5_IJNS4_10UnderscoreESY_SY_EEEEENS4_18SM100_TMA_2SM_LOADENS4_14ComposedLayoutINS4_7SwizzleILi3ELi4ELi3EEENS4_18smem_ptr_flag_bitsILi16EEENST_INS5_IJNSA_ILi8EEESG_EEENS5_IJSG_SC_EEEEEEEvNS4_8identityENS4_28SM100_TMA_2SM_LOAD_MULTICASTENS12_IS14_S16_NST_INS5_IJSG_S17_EEENS5_IJSC_SG_EEEEEEEvS1C_EENS_8epilogue10collective18CollectiveEpilogueINS1J_23Sm100TmaWarpSpecializedILi4ELi2ELi16ELb1ELb0EEEJNS5_IJSG_SF_SG_EEENS5_IJNST_ISG_SC_EENST_INS5_IJNSA_ILi16EEENSA_ILi2EEEEEES1F_EEEEESI_SJ_SI_SJ_NS1J_6fusion15FusionCallbacksIS1N_NS1V_17LinearCombinationISI_fSI_fLNS_15FloatRoundStyleE2EEES1O_S1U_JEEENS4_5SM1004TMEM4LOAD26SM100_TMEM_LOAD_32dp32b16xENS4_13SM90_TMA_LOADENS12_INS13_ILi1ELi4ELi3EEES16_NST_INS5_IJS17_S1Q_EEENS5_IJS1Q_SC_EEEEEEENS4_39AutoVectorizingCopyWithAssumedAlignmentILi128EEENS4_14SM90_TMA_STOREES2A_S2C_S2C_EEEvvEEEEvNT_6ParamsE)
        /*0044*/ 	.word	0x00000000
.L_29:


//--------------------- .nv.compat                --------------------------
	.section	.nv.compat,"",@"SHT_CUDA_COMPAT_INFO"
	.align	4
        /*0000*/ 	.byte	0x02, 0x09, 0x01, 0x00, 0x02, 0x02, 0x02, 0x00, 0x02, 0x05, 0x05, 0x00, 0x03, 0x07, 0x01, 0x01
        /*0010*/ 	.byte	0x02, 0x03, 0x01, 0x00, 0x02, 0x06, 0x01, 0x00, 0x04, 0x0b, 0x08, 0x00, 0x09, 0x00, 0x00, 0x00
        /*0020*/ 	.byte	0x00, 0x00, 0x00, 0x00


//--------------------- .nv.info._ZN7cutlass13device_kernelINS_4gemm6kernel13GemmUniversalIN4cute5tupleIJiiiiEEENS1_10collective13CollectiveMmaINS1_35MainloopSm100TmaUmmaWarpSpecializedILi13ELi2ELi4ENS5_IJNS4_1CILi4EEENSA_ILi1EEESC_EEEEENS5_IJNSA_ILi128EEESF_NSA_ILi64EEEEEENS_6half_tENS5_IJlSC_lEEESI_NS5_IJSC_llEEENS4_8TiledMMAINS4_8MMA_AtomIJNS4_26SM100_MMA_F16BF16_2x1SM_SSISI_SI_fLi128ELi128ELNS4_4UMMA5MajorE0ELSP_1ELNSO_7ScaleInE0ELSQ_0EEEEEENS4_6LayoutINS5_IJSC_SC_SC_EEENS5_IJNSA_ILi0EEESV_SV_EEEEENS5_IJNS4_10UnderscoreESY_SY_EEEEENS4_18SM100_TMA_2SM_LOADENS4_14ComposedLayoutINS4_7SwizzleILi3ELi4ELi3EEENS4_18smem_ptr_flag_bitsILi16EEENST_INS5_IJNSA_ILi8EEESG_EEENS5_IJSG_SC_EEEEEEEvNS4_8identityENS4_28SM100_TMA_2SM_LOAD_MULTICASTENS12_IS14_S16_NST_INS5_IJSG_S17_EEENS5_IJSC_SG_EEEEEEEvS1C_EENS_8epilogue10collective18CollectiveEpilogueINS1J_23Sm100TmaWarpSpecializedILi4ELi2ELi16ELb1ELb0EEEJNS5_IJSG_SF_SG_EEENS5_IJNST_ISG_SC_EENST_INS5_IJNSA_ILi16EEENSA_ILi2EEEEEES1F_EEEEESI_SJ_SI_SJ_NS1J_6fusion15FusionCallbacksIS1N_NS1V_17LinearCombinationISI_fSI_fLNS_15FloatRoundStyleE2EEES1O_S1U_JEEENS4_5SM1004TMEM4LOAD26SM100_TMEM_LOAD_32dp32b16xENS4_13SM90_TMA_LOADENS12_INS13_ILi1ELi4ELi3EEES16_NST_INS5_IJS17_S1Q_EEENS5_IJS1Q_SC_EEEEEEENS4_39AutoVectorizingCopyWithAssumedAlignmentILi128EEENS4_14SM90_TMA_STOREES2A_S2C_S2C_EEEvvEEEEvNT_6ParamsE --------------------------
	.section	.nv.info._ZN7cutlass13device_kernelINS_4gemm6kernel13GemmUniversalIN4cute5tupleIJiiiiEEENS1_10collective13CollectiveMmaINS1_35MainloopSm100TmaUmmaWarpSpecializedILi13ELi2ELi4ENS5_IJNS4_1CILi4EEENSA_ILi1EEESC_EEEEENS5_IJNSA_ILi128EEESF_NSA_ILi64EEEEEENS_6half_tENS5_IJlSC_lEEESI_NS5_IJSC_llEEENS4_8TiledMMAINS4_8MMA_AtomIJNS4_26SM100_MMA_F16BF16_2x1SM_SSISI_SI_fLi128ELi128ELNS4_4UMMA5MajorE0ELSP_1ELNSO_7ScaleInE0ELSQ_0EEEEEENS4_6LayoutINS5_IJSC_SC_SC_EEENS5_IJNSA_ILi0EEESV_SV_EEEEENS5_IJNS4_10UnderscoreESY_SY_EEEEENS4_18SM100_TMA_2SM_LOADENS4_14ComposedLayoutINS4_7SwizzleILi3ELi4ELi3EEENS4_18smem_ptr_flag_bitsILi16EEENST_INS5_IJNSA_ILi8EEESG_EEENS5_IJSG_SC_EEEEEEEvNS4_8identityENS4_28SM100_TMA_2SM_LOAD_MULTICASTENS12_IS14_S16_NST_INS5_IJSG_S17_EEENS5_IJSC_SG_EEEEEEEvS1C_EENS_8epilogue10collective18CollectiveEpilogueINS1J_23Sm100TmaWarpSpecializedILi4ELi2ELi16ELb1ELb0EEEJNS5_IJSG_SF_SG_EEENS5_IJNST_ISG_SC_EENST_INS5_IJNSA_ILi16EEENSA_ILi2EEEEEES1F_EEEEESI_SJ_SI_SJ_NS1J_6fusion15FusionCallbacksIS1N_NS1V_17LinearCombinationISI_fSI_fLNS_15FloatRoundStyleE2EEES1O_S1U_JEEENS4_5SM1004TMEM4LOAD26SM100_TMEM_LOAD_32dp32b16xENS4_13SM90_TMA_LOADENS12_INS13_ILi1ELi4ELi3EEES16_NST_INS5_IJS17_S1Q_EEENS5_IJS1Q_SC_EEEEEEENS4_39AutoVectorizingCopyWithAssumedAlignmentILi128EEENS4_14SM90_TMA_STOREES2A_S2C_S2C_EEEvvEEEEvNT_6ParamsE,"",@"SHT_CUDA_INFO"
	.sectionflags	@""
	.align	4


	//----- nvinfo : EIATTR_CUDA_API_VERSION
	.align		4
        /*0000*/ 	.byte	0x04, 0x37
        /*0002*/ 	.short	(.L_31 - .L_30)
.L_30:
        /*0004*/ 	.word	0x00000082


	//----- nvinfo : EIATTR_KPARAM_INFO
	.align		4
.L_31:
        /*0008*/ 	.byte	0x04, 0x17
        /*000a*/ 	.short	(.L_33 - .L_32)
.L_32:
        /*000c*/ 	.word	0x00000000
        /*0010*/ 	.short	0x0000
        /*0012*/ 	.short	0x0000
        /*0014*/ 	.byte	0x00, 0xf0, 0x01, 0x20


	//----- nvinfo : EIATTR_AT_ENTRY_FRAGMENTS
	.align		4
.L_33:
        /*0018*/ 	.byte	0x04, 0x4f
        /*001a*/ 	.short	(.L_35 - .L_34)


	//   ....[0]....
.L_34:
        /*001c*/ 	.word	0x00000007


	//----- nvinfo : EIATTR_RESERVED_SMEM_USED
	.align		4
.L_35:
        /*0020*/ 	.byte	0x01, 0x41
	.zero		2


	//----- nvinfo : EIATTR_SPARSE_MMA_MASK
	.align		4
        /*0024*/ 	.byte	0x03, 0x50
        /*0026*/ 	.short	0x0000


	//----- nvinfo : EIATTR_TCGEN05_2CTA_USED
	.align		4
        /*0028*/ 	.byte	0x01, 0x52
	.zero		2


	//----- nvinfo : EIATTR_MAXREG_COUNT
	.align		4
        /*002c*/ 	.byte	0x03, 0x1b
        /*002e*/ 	.short	0x00ff


	//----- nvinfo : EIATTR_NUM_BARRIERS
	.align		4
        /*0030*/ 	.byte	0x02, 0x4c
        /*0032*/ 	.byte	0x07
	.zero		1


	//----- nvinfo : EIATTR_EXTERNS
	.align		4
        /*0034*/ 	.byte	0x04, 0x0f
        /*0036*/ 	.short	(.L_37 - .L_36)


	//   ....[0]....
	.align		4
.L_36:
        /*0038*/ 	.word	index@(__assertfail)


	//----- nvinfo : EIATTR_MERCURY_ISA_VERSION
	.align		4
.L_37:
        /*003c*/ 	.byte	0x03, 0x5f
        /*003e*/ 	.short	0x0101


	//----- nvinfo : EIATTR_INT_WARP_WIDE_INSTR_OFFSETS
	.align		4
        /*0040*/ 	.byte	0x04, 0x31
        /*0042*/ 	.short	(.L_39 - .L_38)


	//   ....[0]....
.L_38:
        /*0044*/ 	.word	0x00000ea0


	//   ....[1]....
        /*0048*/ 	.word	0x00000f40


	//   ....[2]....
        /*004c*/ 	.word	0x000023b0


	//   ....[3]....
        /*0050*/ 	.word	0x00004790


	//   ....[4]....
        /*0054*/ 	.word	0x000047b0


	//   ....[5]....
        /*0058*/ 	.word	0x000047e0


	//   ....[6]....
        /*005c*/ 	.word	0x00005120


	//   ....[7]....
        /*0060*/ 	.word	0x00005140


	//   ....[8]....
        /*0064*/ 	.word	0x00005230


	//   ....[9]....
        /*0068*/ 	.word	0x000052f0


	//   ....[10]....
        /*006c*/ 	.word	0x00005310


	//   ....[11]....
        /*0070*/ 	.word	0x00005400


	//   ....[12]....
        /*0074*/ 	.word	0x000054d0


	//   ....[13]....
        /*0078*/ 	.word	0x000054f0


	//   ....[14]....
        /*007c*/ 	.word	0x00005620


	//   ....[15]....
        /*0080*/ 	.word	0x000057a0


	//   ....[16]....
        /*0084*/ 	.word	0x000057b0


	//   ....[17]....
        /*0088*/ 	.word	0x00005940


	//----- nvinfo : EIATTR_COOP_GROUP_MASK_REGIDS
	.align		4
.L_39:
        /*008c*/ 	.byte	0x04, 0x29
        /*008e*/ 	.short	(.L_41 - .L_40)


	//   ....[0]....
.L_40:
        /*0090*/ 	.word	0xffffffff


	//   ....[1]....
        /*0094*/ 	.word	0xffffffff


	//   ....[2]....
        /*0098*/ 	.word	0xffffffff


	//   ....[3]....
        /*009c*/ 	.word	0xffffffff


	//   ....[4]....
        /*00a0*/ 	.word	0xffffffff


	//   ....[5]....
        /*00a4*/ 	.word	0xffffffff


	//   ....[6]....
        /*00a8*/ 	.word	0xffffffff


	//   ....[7]....
        /*00ac*/ 	.word	0xffffffff


	//   ....[8]....
        /*00b0*/ 	.word	0xffffffff


	//   ....[9]....
        /*00b4*/ 	.word	0xffffffff


	//   ....[10]....
        /*00b8*/ 	.word	0xffffffff


	//   ....[11]....
        /*00bc*/ 	.word	0xffffffff


	//   ....[12]....
        /*00c0*/ 	.word	0xffffffff


	//   ....[13]....
        /*00c4*/ 	.word	0xffffffff


	//----- nvinfo : EIATTR_COOP_GROUP_INSTR_OFFSETS
	.align		4
.L_41:
        /*00c8*/ 	.byte	0x04, 0x28
        /*00ca*/ 	.short	(.L_43 - .L_42)


	//   ....[0]....
.L_42:
        /*00cc*/ 	.word	0x000000c0


	//   ....[1]....
        /*00d0*/ 	.word	0x00000500


	//   ....[2]....
        /*00d4*/ 	.word	0x00000810


	//   ....[3]....
        /*00d8*/ 	.word	0x000009a0


	//   ....[4]....
        /*00dc*/ 	.word	0x00000a90


	//   ....[5]....
        /*00e0*/ 	.word	0x00000bf0


	//   ....[6]....
        /*00e4*/ 	.word	0x00000d80


	//   ....[7]....
        /*00e8*/ 	.word	0x00000fc0


	//   ....[8]....
        /*00ec*/ 	.word	0x00002290


	//   ....[9]....
        /*00f0*/ 	.word	0x00003580


	//   ....[10]....
        /*00f4*/ 	.word	0x00003a50


	//   ....[11]....
        /*00f8*/ 	.word	0x00003a80


	//   ....[12]....
        /*00fc*/ 	.word	0x00004690


	//   ....[13]....
        /*0100*/ 	.word	0x000048a0


	//----- nvinfo : EIATTR_VRC_CTA_INIT_COUNT
	.align		4
.L_43:
        /*0104*/ 	.byte	0x02, 0x4a
        /*0106*/ 	.byte	0x80
	.zero		1


	//----- nvinfo : EIATTR_SYSCALL_OFFSETS
	.align		4
        /*0108*/ 	.byte	0x04, 0x46
        /*010a*/ 	.short	(.L_45 - .L_44)


	//   ....[0]....
.L_44:
        /*010c*/ 	.word	0x00006400


	//   ....[1]....
        /*0110*/ 	.word	0x000064f0


	//   ....[2]....
        /*0114*/ 	.word	0x00006c30


	//   ....[3]....
        /*0118*/ 	.word	0x00007550


	//   ....[4]....
        /*011c*/ 	.word	0x00007e10


	//   ....[5]....
        /*0120*/ 	.word	0x000086d0


	//----- nvinfo : EIATTR_MBARRIER_INSTR_OFFSETS
	.align		4
.L_45:
        /*0124*/ 	.byte	0x04, 0x39
        /*0126*/ 	.short	(.L_47 - .L_46)


	//   ....[0]....
.L_46:
        /*0128*/ 	.word	0x00000650
        /*012c*/ 	.word	0x000000ff
        /*0130*/ 	.word	0x00000000
        /*0134*/ 	.short	0x0100
        /*0136*/ 	.byte	0x07
	.zero		1


	//   ....[1]....
        /*0138*/ 	.word	0x00000660
        /*013c*/ 	.word	0x000000ff
        /*0140*/ 	.word	0x00000068
        /*0144*/ 	.short	0x0100
        /*0146*/ 	.byte	0x07
	.zero		1


	//   ....[2]....
        /*0148*/ 	.word	0x00000670
        /*014c*/ 	.word	0x000000ff
        /*0150*/ 	.word	0x00000008
        /*0154*/ 	.short	0x0100
        /*0156*/ 	.byte	0x07
	.zero		1


	//   ....[3]....
        /*0158*/ 	.word	0x00000680
        /*015c*/ 	.word	0x000000ff
        /*0160*/ 	.word	0x00000070
        /*0164*/ 	.short	0x0100
        /*0166*/ 	.byte	0x07
	.zero		1


	//   ....[4]....
        /*0168*/ 	.word	0x00000690
        /*016c*/ 	.word	0x000000ff
        /*0170*/ 	.word	0x00000010
        /*0174*/ 	.short	0x0100
        /*0176*/ 	.byte	0x07
	.zero		1


	//   ....[5]....
        /*0178*/ 	.word	0x000006a0
        /*017c*/ 	.word	0x000000ff
        /*0180*/ 	.word	0x00000078
        /*0184*/ 	.short	0x0100
        /*0186*/ 	.byte	0x07
	.zero		1


	//   ....[6]....
        /*0188*/ 	.word	0x000006b0
        /*018c*/ 	.word	0x000000ff
        /*0190*/ 	.word	0x00000018
        /*0194*/ 	.short	0x0100
        /*0196*/ 	.byte	0x07
	.zero		1


	//   ....[7]....
        /*0198*/ 	.word	0x000006c0
        /*019c*/ 	.word	0x000000ff
        /*01a0*/ 	.word	0x00000080
        /*01a4*/ 	.short	0x0100
        /*01a6*/ 	.byte	0x07
	.zero		1


	//   ....[8]....
        /*01a8*/ 	.word	0x000006d0
        /*01ac*/ 	.word	0x000000ff
        /*01b0*/ 	.word	0x00000020
        /*01b4*/ 	.short	0x0100
        /*01b6*/ 	.byte	0x07
	.zero		1


	//   ....[9]....
        /*01b8*/ 	.word	0x000006e0
        /*01bc*/ 	.word	0x000000ff
        /*01c0*/ 	.word	0x00000088
        /*01c4*/ 	.short	0x0100
        /*01c6*/ 	.byte	0x07
	.zero		1


	//   ....[10]....
        /*01c8*/ 	.word	0x000006f0
        /*01cc*/ 	.word	0x000000ff
        /*01d0*/ 	.word	0x00000028
        /*01d4*/ 	.short	0x0100
        /*01d6*/ 	.byte	0x07
	.zero		1


	//   ....[11]....
        /*01d8*/ 	.word	0x00000700
        /*01dc*/ 	.word	0x000000ff
        /*01e0*/ 	.word	0x00000090
        /*01e4*/ 	.short	0x0100
        /*01e6*/ 	.byte	0x07
	.zero		1


	//   ....[12]....
        /*01e8*/ 	.word	0x00000710
        /*01ec*/ 	.word	0x000000ff
        /*01f0*/ 	.word	0x00000030
        /*01f4*/ 	.short	0x0100
        /*01f6*/ 	.byte	0x07
	.zero		1


	//   ....[13]....
        /*01f8*/ 	.word	0x00000720
        /*01fc*/ 	.word	0x000000ff
        /*0200*/ 	.word	0x00000098
        /*0204*/ 	.short	0x0100
        /*0206*/ 	.byte	0x07
	.zero		1


	//   ....[14]....
        /*0208*/ 	.word	0x00000730
        /*020c*/ 	.word	0x000000ff
        /*0210*/ 	.word	0x00000038
        /*0214*/ 	.short	0x0100
        /*0216*/ 	.byte	0x07
	.zero		1


	//   ....[15]....
        /*0218*/ 	.word	0x00000740
        /*021c*/ 	.word	0x000000ff
        /*0220*/ 	.word	0x000000a0
        /*0224*/ 	.short	0x0100
        /*0226*/ 	.byte	0x07
	.zero		1


	//   ....[16]....
        /*0228*/ 	.word	0x00000750
        /*022c*/ 	.word	0x000000ff
        /*0230*/ 	.word	0x00000040
        /*0234*/ 	.short	0x0100
        /*0236*/ 	.byte	0x07
	.zero		1


	//   ....[17]....
        /*0238*/ 	.word	0x00000760
        /*023c*/ 	.word	0x000000ff
        /*0240*/ 	.word	0x000000a8
        /*0244*/ 	.short	0x0100
        /*0246*/ 	.byte	0x07
	.zero		1


	//   ....[18]....
        /*0248*/ 	.word	0x00000770
        /*024c*/ 	.word	0x000000ff
        /*0250*/ 	.word	0x00000048
        /*0254*/ 	.short	0x0100
        /*0256*/ 	.byte	0x07
	.zero		1


	//   ....[19]....
        /*0258*/ 	.word	0x00000780
        /*025c*/ 	.word	0x000000ff
        /*0260*/ 	.word	0x000000b0
        /*0264*/ 	.short	0x0100
        /*0266*/ 	.byte	0x07
	.zero		1


	//   ....[20]....
        /*0268*/ 	.word	0x00000790
        /*026c*/ 	.word	0x000000ff
        /*0270*/ 	.word	0x00000050
        /*0274*/ 	.short	0x0100
        /*0276*/ 	.byte	0x07
	.zero		1


	//   ....[21]....
        /*0278*/ 	.word	0x000007a0
        /*027c*/ 	.word	0x000000ff
        /*0280*/ 	.word	0x000000b8
        /*0284*/ 	.short	0x0100
        /*0286*/ 	.byte	0x07
	.zero		1


	//   ....[22]....
        /*0288*/ 	.word	0x000007b0
        /*028c*/ 	.word	0x000000ff
        /*0290*/ 	.word	0x00000058
        /*0294*/ 	.short	0x0100
        /*0296*/ 	.byte	0x07
	.zero		1


	//   ....[23]....
        /*0298*/ 	.word	0x000007c0
        /*029c*/ 	.word	0x000000ff
        /*02a0*/ 	.word	0x000000c0
        /*02a4*/ 	.short	0x0100
        /*02a6*/ 	.byte	0x07
	.zero		1


	//   ....[24]....
        /*02a8*/ 	.word	0x000007d0
        /*02ac*/ 	.word	0x000000ff
        /*02b0*/ 	.word	0x00000060
        /*02b4*/ 	.short	0x0100
        /*02b6*/ 	.byte	0x07
	.zero		1


	//   ....[25]....
        /*02b8*/ 	.word	0x000007e0
        /*02bc*/ 	.word	0x000000ff
        /*02c0*/ 	.word	0x000000c8
        /*02c4*/ 	.short	0x0100
        /*02c6*/ 	.byte	0x07
	.zero		1


	//   ....[26]....
        /*02c8*/ 	.word	0x00000910
        /*02cc*/ 	.word	0x000000ff
        /*02d0*/ 	.word	0x000000d0
        /*02d4*/ 	.short	0x0100
        /*02d6*/ 	.byte	0x07
	.zero		1


	//   ....[27]....
        /*02d8*/ 	.word	0x00000920
        /*02dc*/ 	.word	0x000000ff
        /*02e0*/ 	.word	0x000000f0
        /*02e4*/ 	.short	0x0100
        /*02e6*/ 	.byte	0x07
	.zero		1


	//   ....[28]....
        /*02e8*/ 	.word	0x00000930
        /*02ec*/ 	.word	0x000000ff
        /*02f0*/ 	.word	0x000000d8
        /*02f4*/ 	.short	0x0100
        /*02f6*/ 	.byte	0x07
	.zero		1


	//   ....[29]....
        /*02f8*/ 	.word	0x00000940
        /*02fc*/ 	.word	0x000000ff
        /*0300*/ 	.word	0x000000f8
        /*0304*/ 	.short	0x0100
        /*0306*/ 	.byte	0x07
	.zero		1


	//   ....[30]....
        /*0308*/ 	.word	0x00000950
        /*030c*/ 	.word	0x000000ff
        /*0310*/ 	.word	0x000000e0
        /*0314*/ 	.short	0x0100
        /*0316*/ 	.byte	0x07
	.zero		1


	//   ....[31]....
        /*0318*/ 	.word	0x00000960
        /*031c*/ 	.word	0x000000ff
        /*0320*/ 	.word	0x00000100
        /*0324*/ 	.short	0x0100
        /*0326*/ 	.byte	0x07
	.zero		1


	//   ....[32]....
        /*0328*/ 	.word	0x00000970
        /*032c*/ 	.word	0x000000ff
        /*0330*/ 	.word	0x000000e8
        /*0334*/ 	.short	0x0100
        /*0336*/ 	.byte	0x07
	.zero		1


	//   ....[33]....
        /*0338*/ 	.word	0x00000980
        /*033c*/ 	.word	0x000000ff
        /*0340*/ 	.word	0x00000108
        /*0344*/ 	.short	0x0100
        /*0346*/ 	.byte	0x07
	.zero		1


	//   ....[34]....
        /*0348*/ 	.word	0x00000a60
        /*034c*/ 	.word	0x000000ff
        /*0350*/ 	.word	0x00000110
        /*0354*/ 	.short	0x0100
        /*0356*/ 	.byte	0x05
	.zero		1


	//   ....[35]....
        /*0358*/ 	.word	0x00000a70
        /*035c*/ 	.word	0x000000ff
        /*0360*/ 	.word	0x00000118
        /*0364*/ 	.short	0x0100
        /*0366*/ 	.byte	0x05
	.zero		1


	//   ....[36]....
        /*0368*/ 	.word	0x00000ba0
        /*036c*/ 	.word	0x000000ff
        /*0370*/ 	.word	0x00000120
        /*0374*/ 	.short	0x0100
        /*0376*/ 	.byte	0x05
	.zero		1


	//   ....[37]....
        /*0378*/ 	.word	0x00000bb0
        /*037c*/ 	.word	0x000000ff
        /*0380*/ 	.word	0x00000130
        /*0384*/ 	.short	0x0100
        /*0386*/ 	.byte	0x05
	.zero		1


	//   ....[38]....
        /*0388*/ 	.word	0x00000bc0
        /*038c*/ 	.word	0x000000ff
        /*0390*/ 	.word	0x00000128
        /*0394*/ 	.short	0x0100
        /*0396*/ 	.byte	0x05
	.zero		1


	//   ....[39]....
        /*0398*/ 	.word	0x00000bd0
        /*039c*/ 	.word	0x000000ff
        /*03a0*/ 	.word	0x00000138
        /*03a4*/ 	.short	0x0100
        /*03a6*/ 	.byte	0x05
	.zero		1


	//   ....[40]....
        /*03a8*/ 	.word	0x00000cf0
        /*03ac*/ 	.word	0x000000ff
        /*03b0*/ 	.word	0x00000140
        /*03b4*/ 	.short	0x0100
        /*03b6*/ 	.byte	0x07
	.zero		1


	//   ....[41]....
        /*03b8*/ 	.word	0x00000d00
        /*03bc*/ 	.word	0x000000ff
        /*03c0*/ 	.word	0x00000160
        /*03c4*/ 	.short	0x0100
        /*03c6*/ 	.byte	0x07
	.zero		1


	//   ....[42]....
        /*03c8*/ 	.word	0x00000d10
        /*03cc*/ 	.word	0x000000ff
        /*03d0*/ 	.word	0x00000148
        /*03d4*/ 	.short	0x0100
        /*03d6*/ 	.byte	0x07
	.zero		1


	//   ....[43]....
        /*03d8*/ 	.word	0x00000d20
        /*03dc*/ 	.word	0x000000ff
        /*03e0*/ 	.word	0x00000168
        /*03e4*/ 	.short	0x0100
        /*03e6*/ 	.byte	0x07
	.zero		1


	//   ....[44]....
        /*03e8*/ 	.word	0x00000d30
        /*03ec*/ 	.word	0x000000ff
        /*03f0*/ 	.word	0x00000150
        /*03f4*/ 	.short	0x0100
        /*03f6*/ 	.byte	0x07
	.zero		1


	//   ....[45]....
        /*03f8*/ 	.word	0x00000d40
        /*03fc*/ 	.word	0x000000ff
        /*0400*/ 	.word	0x00000170
        /*0404*/ 	.short	0x0100
        /*0406*/ 	.byte	0x07
	.zero		1


	//   ....[46]....
        /*0408*/ 	.word	0x00000d50
        /*040c*/ 	.word	0x000000ff
        /*0410*/ 	.word	0x00000158
        /*0414*/ 	.short	0x0100
        /*0416*/ 	.byte	0x07
	.zero		1


	//   ....[47]....
        /*0418*/ 	.word	0x00000d60
        /*041c*/ 	.word	0x000000ff
        /*0420*/ 	.word	0x00000178
        /*0424*/ 	.short	0x0100
        /*0426*/ 	.byte	0x07
	.zero		1


	//   ....[48]....
        /*0428*/ 	.word	0x00000e50
        /*042c*/ 	.word	0x000000ff
        /*0430*/ 	.word	0x00000180
        /*0434*/ 	.short	0x0100
        /*0436*/ 	.byte	0x05
	.zero		1


	//   ....[49]....
        /*0438*/ 	.word	0x00000e60
        /*043c*/ 	.word	0x000000ff
        /*0440*/ 	.word	0x00000190
        /*0444*/ 	.short	0x0100
        /*0446*/ 	.byte	0x05
	.zero		1


	//   ....[50]....
        /*0448*/ 	.word	0x00000e70
        /*044c*/ 	.word	0x000000ff
        /*0450*/ 	.word	0x00000188
        /*0454*/ 	.short	0x0100
        /*0456*/ 	.byte	0x05
	.zero		1


	//   ....[51]....
        /*0458*/ 	.word	0x00000e80
        /*045c*/ 	.word	0x000000ff
        /*0460*/ 	.word	0x00000198
        /*0464*/ 	.short	0x0100
        /*0466*/ 	.byte	0x05
	.zero		1


	//   ....[52]....
        /*0468*/ 	.word	0x00000f80
        /*046c*/ 	.word	0x000000ff
        /*0470*/ 	.word	0x000001a0
        /*0474*/ 	.short	0x0100
        /*0476*/ 	.byte	0x04
	.zero		1


	//   ....[53]....
        /*0478*/ 	.word	0x00001a50
        /*047c*/ 	.word	0x00000003
        /*0480*/ 	.word	0x00000190
        /*0484*/ 	.short	0x010a
        /*0486*/ 	.byte	0xff
	.zero		1


	//   ....[54]....
        /*0488*/ 	.word	0x00001a80
        /*048c*/ 	.word	0x00000003
        /*0490*/ 	.word	0x00000180
        /*0494*/ 	.short	0x0101
        /*0496*/ 	.byte	0xff
	.zero		1


	//   ....[55]....
        /*0498*/ 	.word	0x00001b80
        /*049c*/ 	.word	0x000000ff
        /*04a0*/ 	.word	0x00000068
        /*04a4*/ 	.short	0x010a
        /*04a6*/ 	.byte	0x08
	.zero		1


	//   ....[56]....
        /*04a8*/ 	.word	0x00001c50
        /*04ac*/ 	.word	0x000000ff
        /*04b0*/ 	.word	0x00000068
        /*04b4*/ 	.short	0x010a
        /*04b6*/ 	.byte	0x21
	.zero		1


	//   ....[57]....
        /*04b8*/ 	.word	0x00001e00
        /*04bc*/ 	.word	0x000000ff
        /*04c0*/ 	.word	0x00000068
        /*04c4*/ 	.short	0x010a
        /*04c6*/ 	.byte	0x08
	.zero		1


	//   ....[58]....
        /*04c8*/ 	.word	0x00001f20
        /*04cc*/ 	.word	0x000000ff
        /*04d0*/ 	.word	0x00000118
        /*04d4*/ 	.short	0x0101
        /*04d6*/ 	.byte	0x06
	.zero		1


	//   ....[59]....
        /*04d8*/ 	.word	0x00001f40
        /*04dc*/ 	.word	0x000000ff
        /*04e0*/ 	.word	0x00000068
        /*04e4*/ 	.short	0x010a
        /*04e6*/ 	.byte	0x08
	.zero		1


	//   ....[60]....
        /*04e8*/ 	.word	0x00001fc0
        /*04ec*/ 	.word	0x000000ff
        /*04f0*/ 	.word	0x00000068
        /*04f4*/ 	.short	0x010a
        /*04f6*/ 	.byte	0x11
	.zero		1


	//   ....[61]....
        /*04f8*/ 	.word	0x00002150
        /*04fc*/ 	.word	0x000000ff
        /*0500*/ 	.word	0x00000068
        /*0504*/ 	.short	0x010a
        /*0506*/ 	.byte	0x08
	.zero		1


	//   ....[62]....
        /*0508*/ 	.word	0x000022c0
        /*050c*/ 	.word	0x00000002
        /*0510*/ 	.word	0x00000120
        /*0514*/ 	.short	0x010a
        /*0516*/ 	.byte	0xff
	.zero		1


	//   ....[63]....
        /*0518*/ 	.word	0x00002380
        /*051c*/ 	.word	0x00000002
        /*0520*/ 	.word	0x00000000
        /*0524*/ 	.short	0x0101
        /*0526*/ 	.byte	0xff
	.zero		1


	//   ....[64]....
        /*0528*/ 	.word	0x000028e0
        /*052c*/ 	.word	0x000000ff
        /*0530*/ 	.word	0x00000000
        /*0534*/ 	.short	0x010a
        /*0536*/ 	.byte	0x04
	.zero		1


	//   ....[65]....
        /*0538*/ 	.word	0x00002970
        /*053c*/ 	.word	0x000000ff
        /*0540*/ 	.word	0x00000000
        /*0544*/ 	.short	0x010a
        /*0546*/ 	.byte	0x04
	.zero		1


	//   ....[66]....
        /*0548*/ 	.word	0x00002a00
        /*054c*/ 	.word	0x000000ff
        /*0550*/ 	.word	0x00000000
        /*0554*/ 	.short	0x010a
        /*0556*/ 	.byte	0x04
	.zero		1


	//   ....[67]....
        /*0558*/ 	.word	0x00002a90
        /*055c*/ 	.word	0x000000ff
        /*0560*/ 	.word	0x00000000
        /*0564*/ 	.short	0x010a
        /*0566*/ 	.byte	0x04
	.zero		1


	//   ....[68]....
        /*0568*/ 	.word	0x00002b20
        /*056c*/ 	.word	0x000000ff
        /*0570*/ 	.word	0x00000000
        /*0574*/ 	.short	0x010a
        /*0576*/ 	.byte	0x04
	.zero		1


	//   ....[69]....
        /*0578*/ 	.word	0x00002bb0
        /*057c*/ 	.word	0x000000ff
        /*0580*/ 	.word	0x00000000
        /*0584*/ 	.short	0x010a
        /*0586*/ 	.byte	0x04
	.zero		1


	//   ....[70]....
        /*0588*/ 	.word	0x00002c40
        /*058c*/ 	.word	0x000000ff
        /*0590*/ 	.word	0x00000000
        /*0594*/ 	.short	0x010a
        /*0596*/ 	.byte	0x04
	.zero		1


	//   ....[71]....
        /*0598*/ 	.word	0x00002cd0
        /*059c*/ 	.word	0x000000ff
        /*05a0*/ 	.word	0x00000000
        /*05a4*/ 	.short	0x010a
        /*05a6*/ 	.byte	0x04
	.zero		1


	//   ....[72]....
        /*05a8*/ 	.word	0x00002d60
        /*05ac*/ 	.word	0x000000ff
        /*05b0*/ 	.word	0x00000000
        /*05b4*/ 	.short	0x010a
        /*05b6*/ 	.byte	0x04
	.zero		1


	//   ....[73]....
        /*05b8*/ 	.word	0x00002df0
        /*05bc*/ 	.word	0x000000ff
        /*05c0*/ 	.word	0x00000000
        /*05c4*/ 	.short	0x010a
        /*05c6*/ 	.byte	0x04
	.zero		1


	//   ....[74]....
        /*05c8*/ 	.word	0x00002e80
        /*05cc*/ 	.word	0x000000ff
        /*05d0*/ 	.word	0x00000000
        /*05d4*/ 	.short	0x010a
        /*05d6*/ 	.byte	0x04
	.zero		1


	//   ....[75]....
        /*05d8*/ 	.word	0x00002f10
        /*05dc*/ 	.word	0x000000ff
        /*05e0*/ 	.word	0x00000000
        /*05e4*/ 	.short	0x010a
        /*05e6*/ 	.byte	0x04
	.zero		1


	//   ....[76]....
        /*05e8*/ 	.word	0x00002fb0
        /*05ec*/ 	.word	0x00000000
        /*05f0*/ 	.word	0x00000000
        /*05f4*/ 	.short	0x010a
        /*05f6*/ 	.byte	0xff
	.zero		1


	//   ....[77]....
        /*05f8*/ 	.word	0x000030e0
        /*05fc*/ 	.word	0x00000000
        /*0600*/ 	.word	0x00000180
        /*0604*/ 	.short	0x010a
        /*0606*/ 	.byte	0xff
	.zero		1


	//   ....[78]....
        /*0608*/ 	.word	0x00003150
        /*060c*/ 	.word	0x00000004
        /*0610*/ 	.word	0x00000000
        /*0614*/ 	.short	0x0101
        /*0616*/ 	.byte	0xff
	.zero		1


	//   ....[79]....
        /*0618*/ 	.word	0x00003170
        /*061c*/ 	.word	0x000000ff
        /*0620*/ 	.word	0x00000130
        /*0624*/ 	.short	0x010a
        /*0626*/ 	.byte	0x05
	.zero		1


	//   ....[80]....
        /*0628*/ 	.word	0x00003290
        /*062c*/ 	.word	0x00000000
        /*0630*/ 	.word	0x00000120
        /*0634*/ 	.short	0x010a
        /*0636*/ 	.byte	0xff
	.zero		1


	//   ....[81]....
        /*0638*/ 	.word	0x00003390
        /*063c*/ 	.word	0x00000000
        /*0640*/ 	.word	0x00000000
        /*0644*/ 	.short	0x0101
        /*0646*/ 	.byte	0xff
	.zero		1


	//   ....[82]....
        /*0648*/ 	.word	0x00003420
        /*064c*/ 	.word	0x000000ff
        /*0650*/ 	.word	0x00000130
        /*0654*/ 	.short	0x0106
        /*0656*/ 	.byte	0x05
	.zero		1


	//   ....[83]....
        /*0658*/ 	.word	0x00003440
        /*065c*/ 	.word	0x000000ff
        /*0660*/ 	.word	0x00000130
        /*0664*/ 	.short	0x010a
        /*0666*/ 	.byte	0x05
	.zero		1


	//   ....[84]....
        /*0668*/ 	.word	0x000034d0
        /*066c*/ 	.word	0x000000ff
        /*0670*/ 	.word	0x00000130
        /*0674*/ 	.short	0x0106
        /*0676*/ 	.byte	0x04
	.zero		1


	//   ....[85]....
        /*0678*/ 	.word	0x00003510
        /*067c*/ 	.word	0x00000000
        /*0680*/ 	.word	0x00000130
        /*0684*/ 	.short	0x010a
        /*0686*/ 	.byte	0xff
	.zero		1


	//   ....[86]....
        /*0688*/ 	.word	0x00003750
        /*068c*/ 	.word	0x000000ff
        /*0690*/ 	.word	0x00000008
        /*0694*/ 	.short	0x010a
        /*0696*/ 	.byte	0x04
	.zero		1


	//   ....[87]....
        /*0698*/ 	.word	0x00003770
        /*069c*/ 	.word	0x000000ff
        /*06a0*/ 	.word	0x00000008
        /*06a4*/ 	.short	0x010a
        /*06a6*/ 	.byte	0x04
	.zero		1


	//   ....[88]....
        /*06a8*/ 	.word	0x00003900
        /*06ac*/ 	.word	0x000000ff
        /*06b0*/ 	.word	0x00000008
        /*06b4*/ 	.short	0x010a
        /*06b6*/ 	.byte	0x04
	.zero		1


	//   ....[89]....
        /*06b8*/ 	.word	0x00003920
        /*06bc*/ 	.word	0x000000ff
        /*06c0*/ 	.word	0x00000008
        /*06c4*/ 	.short	0x010a
        /*06c6*/ 	.byte	0x04
	.zero		1


	//   ....[90]....
        /*06c8*/ 	.word	0x000039e0
        /*06cc*/ 	.word	0x000000ff
        /*06d0*/ 	.word	0x00000000
        /*06d4*/ 	.short	0x0101
        /*06d6*/ 	.byte	0x05
	.zero		1


	//   ....[91]....
        /*06d8*/ 	.word	0x00003d10
        /*06dc*/ 	.word	0x00000000
        /*06e0*/ 	.word	0x00000120
        /*06e4*/ 	.short	0x010a
        /*06e6*/ 	.byte	0xff
	.zero		1


	//   ....[92]....
        /*06e8*/ 	.word	0x00003dd0
        /*06ec*/ 	.word	0x00000000
        /*06f0*/ 	.word	0x00000000
        /*06f4*/ 	.short	0x0101
        /*06f6*/ 	.byte	0xff
	.zero		1


	//   ....[93]....
        /*06f8*/ 	.word	0x00003e90
        /*06fc*/ 	.word	0x000000ff
        /*0700*/ 	.word	0x00000000
        /*0704*/ 	.short	0x010a
        /*0706*/ 	.byte	0x06
	.zero		1


	//   ....[94]....
        /*0708*/ 	.word	0x00003ea0
        /*070c*/ 	.word	0x000000ff
        /*0710*/ 	.word	0x00000160
        /*0714*/ 	.short	0x010a
        /*0716*/ 	.byte	0x07
	.zero		1


	//   ....[95]....
        /*0718*/ 	.word	0x00003f50
        /*071c*/ 	.word	0x000000ff
        /*0720*/ 	.word	0x00000000
        /*0724*/ 	.short	0x010a
        /*0726*/ 	.byte	0x06
	.zero		1


	//   ....[96]....
        /*0728*/ 	.word	0x00004080
        /*072c*/ 	.word	0x000000ff
        /*0730*/ 	.word	0x00000000
        /*0734*/ 	.short	0x010a
        /*0736*/ 	.byte	0x1e
	.zero		1


	//   ....[97]....
        /*0738*/ 	.word	0x00004380
        /*073c*/ 	.word	0x000000ff
        /*0740*/ 	.word	0x00000000
        /*0744*/ 	.short	0x010a
        /*0746*/ 	.byte	0x07
	.zero		1


	//   ....[98]....
        /*0748*/ 	.word	0x00004410
        /*074c*/ 	.word	0x000000ff
        /*0750*/ 	.word	0x00000000
        /*0754*/ 	.short	0x010a
        /*0756*/ 	.byte	0x07
	.zero		1


	//   ....[99]....
        /*0758*/ 	.word	0x000044a0
        /*075c*/ 	.word	0x000000ff
        /*0760*/ 	.word	0x00000000
        /*0764*/ 	.short	0x010a
        /*0766*/ 	.byte	0x07
	.zero		1


	//   ....[100]....
        /*0768*/ 	.word	0x00004540
        /*076c*/ 	.word	0x00000000
        /*0770*/ 	.word	0x00000000
        /*0774*/ 	.short	0x010a
        /*0776*/ 	.byte	0xff
	.zero		1


	//   ....[101]....
        /*0778*/ 	.word	0x00004580
        /*077c*/ 	.word	0x00000000
        /*0780*/ 	.word	0x00000000
        /*0784*/ 	.short	0x010a
        /*0786*/ 	.byte	0xff
	.zero		1


	//   ....[102]....
        /*0788*/ 	.word	0x000045f0
        /*078c*/ 	.word	0x000000ff
        /*0790*/ 	.word	0x00000000
        /*0794*/ 	.short	0x0101
        /*0796*/ 	.byte	0x06
	.zero		1


	//   ....[103]....
        /*0798*/ 	.word	0x00004630
        /*079c*/ 	.word	0x000000ff
        /*07a0*/ 	.word	0x000001a0
        /*07a4*/ 	.short	0x010a
        /*07a6*/ 	.byte	0x05
	.zero		1


	//   ....[104]....
        /*07a8*/ 	.word	0x00004680
        /*07ac*/ 	.word	0x000000ff
        /*07b0*/ 	.word	0x00000000
        /*07b4*/ 	.short	0x0101
        /*07b6*/ 	.byte	0x06
	.zero		1


	//   ....[105]....
        /*07b8*/ 	.word	0x00004ad0
        /*07bc*/ 	.word	0x00000000
        /*07c0*/ 	.word	0x00000120
        /*07c4*/ 	.short	0x010a
        /*07c6*/ 	.byte	0xff
	.zero		1


	//   ....[106]....
        /*07c8*/ 	.word	0x00004b90
        /*07cc*/ 	.word	0x00000000
        /*07d0*/ 	.word	0x00000000
        /*07d4*/ 	.short	0x0101
        /*07d6*/ 	.byte	0xff
	.zero		1


	//   ....[107]....
        /*07d8*/ 	.word	0x00004eb0
        /*07dc*/ 	.word	0x000000ff
        /*07e0*/ 	.word	0x00000118
        /*07e4*/ 	.short	0x010a
        /*07e6*/ 	.byte	0x07
	.zero		1


	//   ....[108]....
        /*07e8*/ 	.word	0x000050a0
        /*07ec*/ 	.word	0x000000ff
        /*07f0*/ 	.word	0x000000f0
        /*07f4*/ 	.short	0x010a
        /*07f6*/ 	.byte	0x07
	.zero		1


	//   ....[109]....
        /*07f8*/ 	.word	0x00005290
        /*07fc*/ 	.word	0x000000ff
        /*0800*/ 	.word	0x000000d0
        /*0804*/ 	.short	0x010b
        /*0806*/ 	.byte	0x07
	.zero		1


	//   ....[110]....
        /*0808*/ 	.word	0x000052a0
        /*080c*/ 	.word	0x000000ff
        /*0810*/ 	.word	0x00000000
        /*0814*/ 	.short	0x0101
        /*0816*/ 	.byte	0x0e
	.zero		1


	//   ....[111]....
        /*0818*/ 	.word	0x000052c0
        /*081c*/ 	.word	0x000000ff
        /*0820*/ 	.word	0x000000f8
        /*0824*/ 	.short	0x010a
        /*0826*/ 	.byte	0x07
	.zero		1


	//   ....[112]....
        /*0828*/ 	.word	0x00005470
        /*082c*/ 	.word	0x000000ff
        /*0830*/ 	.word	0x000000d8
        /*0834*/ 	.short	0x010b
        /*0836*/ 	.byte	0x07
	.zero		1


	//   ....[113]....
        /*0838*/ 	.word	0x00005480
        /*083c*/ 	.word	0x000000ff
        /*0840*/ 	.word	0x00000000
        /*0844*/ 	.short	0x0101
        /*0846*/ 	.byte	0x0e
	.zero		1


	//   ....[114]....
        /*0848*/ 	.word	0x00005490
        /*084c*/ 	.word	0x000000ff
        /*0850*/ 	.word	0x00000100
        /*0854*/ 	.short	0x010a
        /*0856*/ 	.byte	0x07
	.zero		1


	//   ....[115]....
        /*0858*/ 	.word	0x000056c0
        /*085c*/ 	.word	0x000000ff
        /*0860*/ 	.word	0x000000e0
        /*0864*/ 	.short	0x010b
        /*0866*/ 	.byte	0x07
	.zero		1


	//   ....[116]....
        /*0868*/ 	.word	0x00005730
        /*086c*/ 	.word	0x000000ff
        /*0870*/ 	.word	0x00000000
        /*0874*/ 	.short	0x0101
        /*0876*/ 	.byte	0x0e
	.zero		1


	//   ....[117]....
        /*0878*/ 	.word	0x00005770
        /*087c*/ 	.word	0x000000ff
        /*0880*/ 	.word	0x00000108
        /*0884*/ 	.short	0x010a
        /*0886*/ 	.byte	0x07
	.zero		1


	//   ....[118]....
        /*0888*/ 	.word	0x000059a0
        /*088c*/ 	.word	0x000000ff
        /*0890*/ 	.word	0x000000e8
        /*0894*/ 	.short	0x010b
        /*0896*/ 	.byte	0x07
	.zero		1


	//   ....[119]....
        /*0898*/ 	.word	0x000059c0
        /*089c*/ 	.word	0x000000ff
        /*08a0*/ 	.word	0x00000000
        /*08a4*/ 	.short	0x0101
        /*08a6*/ 	.byte	0x0d
	.zero		1


	//   ....[120]....
        /*08a8*/ 	.word	0x000059f0
        /*08ac*/ 	.word	0x000000ff
        /*08b0*/ 	.word	0x000000f0
        /*08b4*/ 	.short	0x010a
        /*08b6*/ 	.byte	0x07
	.zero		1


	//   ....[121]....
        /*08b8*/ 	.word	0x00005a10
        /*08bc*/ 	.word	0x000000ff
        /*08c0*/ 	.word	0x000000f8
        /*08c4*/ 	.short	0x010a
        /*08c6*/ 	.byte	0x07
	.zero		1


	//   ....[122]....
        /*08c8*/ 	.word	0x00005a30
        /*08cc*/ 	.word	0x000000ff
        /*08d0*/ 	.word	0x00000100
        /*08d4*/ 	.short	0x010a
        /*08d6*/ 	.byte	0x07
	.zero		1


	//   ....[123]....
        /*08d8*/ 	.word	0x00005a70
        /*08dc*/ 	.word	0x00000000
        /*08e0*/ 	.word	0x00000108
        /*08e4*/ 	.short	0x010a
        /*08e6*/ 	.byte	0xff
	.zero		1


	//   ....[124]....
        /*08e8*/ 	.word	0x00005dc0
        /*08ec*/ 	.word	0x00000000
        /*08f0*/ 	.word	0x00000120
        /*08f4*/ 	.short	0x010a
        /*08f6*/ 	.byte	0xff
	.zero		1


	//   ....[125]....
        /*08f8*/ 	.word	0x00005ed0
        /*08fc*/ 	.word	0x00000000
        /*0900*/ 	.word	0x00000000
        /*0904*/ 	.short	0x0101
        /*0906*/ 	.byte	0xff
	.zero		1


	//   ....[126]....
        /*0908*/ 	.word	0x000068f0
        /*090c*/ 	.word	0x000000ff
        /*0910*/ 	.word	0x000000d0
        /*0914*/ 	.short	0x010a
        /*0916*/ 	.byte	0x30
	.zero		1


	//   ....[127]....
        /*0918*/ 	.word	0x00006930
        /*091c*/ 	.word	0x0000004a
        /*0920*/ 	.word	0x00000140
        /*0924*/ 	.short	0x010a
        /*0926*/ 	.byte	0xff
	.zero		1


	//   ....[128]....
        /*0928*/ 	.word	0x00006a40
        /*092c*/ 	.word	0x000000ff
        /*0930*/ 	.word	0x000000d0
        /*0934*/ 	.short	0x010a
        /*0936*/ 	.byte	0x30
	.zero		1


	//   ....[129]....
        /*0938*/ 	.word	0x00006b10
        /*093c*/ 	.word	0x0000004a
        /*0940*/ 	.word	0x00000140
        /*0944*/ 	.short	0x010a
        /*0946*/ 	.byte	0xff
	.zero		1


	//   ....[130]....
        /*0948*/ 	.word	0x000072c0
        /*094c*/ 	.word	0x00000000
        /*0950*/ 	.word	0x00000000
        /*0954*/ 	.short	0x0101
        /*0956*/ 	.byte	0xff
	.zero		1


	//   ....[131]....
        /*0958*/ 	.word	0x000072d0
        /*095c*/ 	.word	0x00000003
        /*0960*/ 	.word	0x000000d0
        /*0964*/ 	.short	0x010a
        /*0966*/ 	.byte	0xff
	.zero		1


	//   ....[132]....
        /*0968*/ 	.word	0x00007390
        /*096c*/ 	.word	0x00000003
        /*0970*/ 	.word	0x000000d0
        /*0974*/ 	.short	0x010a
        /*0976*/ 	.byte	0xff
	.zero		1


	//   ....[133]....
        /*0978*/ 	.word	0x00007b80
        /*097c*/ 	.word	0x00000052
        /*0980*/ 	.word	0x00000000
        /*0984*/ 	.short	0x0101
        /*0986*/ 	.byte	0xff
	.zero		1


	//   ....[134]....
        /*0988*/ 	.word	0x00007ba0
        /*098c*/ 	.word	0x00000053
        /*0990*/ 	.word	0x000000d0
        /*0994*/ 	.short	0x010a
        /*0996*/ 	.byte	0xff
	.zero		1


	//   ....[135]....
        /*0998*/ 	.word	0x00007c50
        /*099c*/ 	.word	0x00000053
        /*09a0*/ 	.word	0x000000d0
        /*09a4*/ 	.short	0x010a
        /*09a6*/ 	.byte	0xff
	.zero		1


	//   ....[136]....
        /*09a8*/ 	.word	0x00008440
        /*09ac*/ 	.word	0x00000052
        /*09b0*/ 	.word	0x00000000
        /*09b4*/ 	.short	0x0101
        /*09b6*/ 	.byte	0xff
	.zero		1


	//   ....[137]....
        /*09b8*/ 	.word	0x00008460
        /*09bc*/ 	.word	0x00000058
        /*09c0*/ 	.word	0x000000d0
        /*09c4*/ 	.short	0x010a
        /*09c6*/ 	.byte	0xff
	.zero		1


	//   ....[138]....
        /*09c8*/ 	.word	0x00008510
        /*09cc*/ 	.word	0x00000058
        /*09d0*/ 	.word	0x000000d0
        /*09d4*/ 	.short	0x010a
        /*09d6*/ 	.byte	0xff
	.zero		1


	//   ....[139]....
        /*09d8*/ 	.word	0x000087c0
        /*09dc*/ 	.word	0x0000004a
        /*09e0*/ 	.word	0x00000000
        /*09e4*/ 	.short	0x0101
        /*09e6*/ 	.byte	0xff
	.zero		1


	//   ....[140]....
        /*09e8*/ 	.word	0x00008d50
        /*09ec*/ 	.word	0x00000002
        /*09f0*/ 	.word	0x00000000
        /*09f4*/ 	.short	0x0101
        /*09f6*/ 	.byte	0xff
	.zero		1


	//   ....[141]....
        /*09f8*/ 	.word	0x00008fc0
        /*09fc*/ 	.word	0x000000ff
        /*0a00*/ 	.word	0x00000000
        /*0a04*/ 	.short	0x0101
        /*0a06*/ 	.byte	0x04
	.zero		1


	//   ....[142]....
        /*0a08*/ 	.word	0x00008fe0
        /*0a0c*/ 	.word	0x00000003
        /*0a10*/ 	.word	0x00000190
        /*0a14*/ 	.short	0x010a
        /*0a16*/ 	.byte	0xff
	.zero		1


	//   ....[143]....
        /*0a18*/ 	.word	0x00009040
        /*0a1c*/ 	.word	0x00000002
        /*0a20*/ 	.word	0x00000068
        /*0a24*/ 	.short	0x010a
        /*0a26*/ 	.byte	0xff
	.zero		1


	//   ....[144]....
        /*0a28*/ 	.word	0x000090a0
        /*0a2c*/ 	.word	0x00000002
        /*0a30*/ 	.word	0x00000068
        /*0a34*/ 	.short	0x010a
        /*0a36*/ 	.byte	0xff
	.zero		1


	//   ....[145]....
        /*0a38*/ 	.word	0x000090f0
        /*0a3c*/ 	.word	0x00000002
        /*0a40*/ 	.word	0x00000120
        /*0a44*/ 	.short	0x010a
        /*0a46*/ 	.byte	0xff
	.zero		1


	//   ....[146]....
        /*0a48*/ 	.word	0x00009150
        /*0a4c*/ 	.word	0x00000000
        /*0a50*/ 	.word	0x00000000
        /*0a54*/ 	.short	0x010a
        /*0a56*/ 	.byte	0xff
	.zero		1


	//   ....[147]....
        /*0a58*/ 	.word	0x000091b0
        /*0a5c*/ 	.word	0x00000000
        /*0a60*/ 	.word	0x00000000
        /*0a64*/ 	.short	0x010a
        /*0a66*/ 	.byte	0xff
	.zero		1


	//   ....[148]....
        /*0a68*/ 	.word	0x00009210
        /*0a6c*/ 	.word	0x00000000
        /*0a70*/ 	.word	0x00000000
        /*0a74*/ 	.short	0x010a
        /*0a76*/ 	.byte	0xff
	.zero		1


	//   ....[149]....
        /*0a78*/ 	.word	0x00009270
        /*0a7c*/ 	.word	0x00000000
        /*0a80*/ 	.word	0x00000000
        /*0a84*/ 	.short	0x010a
        /*0a86*/ 	.byte	0xff
	.zero		1


	//   ....[150]....
        /*0a88*/ 	.word	0x000092d0
        /*0a8c*/ 	.word	0x00000000
        /*0a90*/ 	.word	0x00000000
        /*0a94*/ 	.short	0x010a
        /*0a96*/ 	.byte	0xff
	.zero		1


	//   ....[151]....
        /*0a98*/ 	.word	0x00009330
        /*0a9c*/ 	.word	0x00000000
        /*0aa0*/ 	.word	0x00000000
        /*0aa4*/ 	.short	0x010a
        /*0aa6*/ 	.byte	0xff
	.zero		1


	//   ....[152]....
        /*0aa8*/ 	.word	0x00009390
        /*0aac*/ 	.word	0x00000000
        /*0ab0*/ 	.word	0x00000000
        /*0ab4*/ 	.short	0x010a
        /*0ab6*/ 	.byte	0xff
	.zero		1


	//   ....[153]....
        /*0ab8*/ 	.word	0x000093f0
        /*0abc*/ 	.word	0x00000000
        /*0ac0*/ 	.word	0x00000000
        /*0ac4*/ 	.short	0x010a
        /*0ac6*/ 	.byte	0xff
	.zero		1


	//   ....[154]....
        /*0ac8*/ 	.word	0x00009450
        /*0acc*/ 	.word	0x00000000
        /*0ad0*/ 	.word	0x00000000
        /*0ad4*/ 	.short	0x010a
        /*0ad6*/ 	.byte	0xff
	.zero		1


	//   ....[155]....
        /*0ad8*/ 	.word	0x000094b0
        /*0adc*/ 	.word	0x00000000
        /*0ae0*/ 	.word	0x00000000
        /*0ae4*/ 	.short	0x010a
        /*0ae6*/ 	.byte	0xff
	.zero		1


	//   ....[156]....
        /*0ae8*/ 	.word	0x00009510
        /*0aec*/ 	.word	0x00000000
        /*0af0*/ 	.word	0x00000000
        /*0af4*/ 	.short	0x010a
        /*0af6*/ 	.byte	0xff
	.zero		1


	//   ....[157]....
        /*0af8*/ 	.word	0x00009570
        /*0afc*/ 	.word	0x00000000
        /*0b00*/ 	.word	0x00000000
        /*0b04*/ 	.short	0x010a
        /*0b06*/ 	.byte	0xff
	.zero		1


	//   ....[158]....
        /*0b08*/ 	.word	0x000095c0
        /*0b0c*/ 	.word	0x00000000
        /*0b10*/ 	.word	0x00000180
        /*0b14*/ 	.short	0x010a
        /*0b16*/ 	.byte	0xff
	.zero		1


	//   ....[159]....
        /*0b18*/ 	.word	0x00009620
        /*0b1c*/ 	.word	0x00000000
        /*0b20*/ 	.word	0x00000130
        /*0b24*/ 	.short	0x010a
        /*0b26*/ 	.byte	0xff
	.zero		1


	//   ....[160]....
        /*0b28*/ 	.word	0x00009670
        /*0b2c*/ 	.word	0x00000000
        /*0b30*/ 	.word	0x00000120
        /*0b34*/ 	.short	0x010a
        /*0b36*/ 	.byte	0xff
	.zero		1


	//   ....[161]....
        /*0b38*/ 	.word	0x000096d0
        /*0b3c*/ 	.word	0x00000000
        /*0b40*/ 	.word	0x00000130
        /*0b44*/ 	.short	0x010a
        /*0b46*/ 	.byte	0xff
	.zero		1


	//   ....[162]....
        /*0b48*/ 	.word	0x00009730
        /*0b4c*/ 	.word	0x00000004
        /*0b50*/ 	.word	0x00000008
        /*0b54*/ 	.short	0x010a
        /*0b56*/ 	.byte	0xff
	.zero		1


	//   ....[163]....
        /*0b58*/ 	.word	0x00009810
        /*0b5c*/ 	.word	0x00000002
        /*0b60*/ 	.word	0x00000008
        /*0b64*/ 	.short	0x010a
        /*0b66*/ 	.byte	0xff
	.zero		1


	//   ....[164]....
        /*0b68*/ 	.word	0x00009860
        /*0b6c*/ 	.word	0x00000000
        /*0b70*/ 	.word	0x00000120
        /*0b74*/ 	.short	0x010a
        /*0b76*/ 	.byte	0xff
	.zero		1


	//   ....[165]....
        /*0b78*/ 	.word	0x000098c0
        /*0b7c*/ 	.word	0x00000000
        /*0b80*/ 	.word	0x00000160
        /*0b84*/ 	.short	0x010a
        /*0b86*/ 	.byte	0xff
	.zero		1


	//   ....[166]....
        /*0b88*/ 	.word	0x00009920
        /*0b8c*/ 	.word	0x00000000
        /*0b90*/ 	.word	0x00000000
        /*0b94*/ 	.short	0x010a
        /*0b96*/ 	.byte	0xff
	.zero		1


	//   ....[167]....
        /*0b98*/ 	.word	0x00009980
        /*0b9c*/ 	.word	0x00000000
        /*0ba0*/ 	.word	0x00000000
        /*0ba4*/ 	.short	0x010a
        /*0ba6*/ 	.byte	0xff
	.zero		1


	//   ....[168]....
        /*0ba8*/ 	.word	0x000099e0
        /*0bac*/ 	.word	0x00000000
        /*0bb0*/ 	.word	0x00000000
        /*0bb4*/ 	.short	0x010a
        /*0bb6*/ 	.byte	0xff
	.zero		1


	//   ....[169]....
        /*0bb8*/ 	.word	0x00009a40
        /*0bbc*/ 	.word	0x00000000
        /*0bc0*/ 	.word	0x00000000
        /*0bc4*/ 	.short	0x010a
        /*0bc6*/ 	.byte	0xff
	.zero		1


	//   ....[170]....
        /*0bc8*/ 	.word	0x00009aa0
        /*0bcc*/ 	.word	0x00000000
        /*0bd0*/ 	.word	0x000001a0
        /*0bd4*/ 	.short	0x010a
        /*0bd6*/ 	.byte	0xff
	.zero		1


	//   ....[171]....
        /*0bd8*/ 	.word	0x00009af0
        /*0bdc*/ 	.word	0x00000000
        /*0be0*/ 	.word	0x00000120
        /*0be4*/ 	.short	0x010a
        /*0be6*/ 	.byte	0xff
	.zero		1


	//   ....[172]....
        /*0be8*/ 	.word	0x00009b50
        /*0bec*/ 	.word	0x00000000
        /*0bf0*/ 	.word	0x00000118
        /*0bf4*/ 	.short	0x010a
        /*0bf6*/ 	.byte	0xff
	.zero		1


	//   ....[173]....
        /*0bf8*/ 	.word	0x00009bb0
        /*0bfc*/ 	.word	0x00000003
        /*0c00*/ 	.word	0x000000f0
        /*0c04*/ 	.short	0x010a
        /*0c06*/ 	.byte	0xff
	.zero		1


	//   ....[174]....
        /*0c08*/ 	.word	0x00009c10
        /*0c0c*/ 	.word	0x00000003
        /*0c10*/ 	.word	0x000000f8
        /*0c14*/ 	.short	0x010a
        /*0c16*/ 	.byte	0xff
	.zero		1


	//   ....[175]....
        /*0c18*/ 	.word	0x00009c70
        /*0c1c*/ 	.word	0x00000003
        /*0c20*/ 	.word	0x00000100
        /*0c24*/ 	.short	0x010a
        /*0c26*/ 	.byte	0xff
	.zero		1


	//   ....[176]....
        /*0c28*/ 	.word	0x00009cd0
        /*0c2c*/ 	.word	0x00000003
        /*0c30*/ 	.word	0x00000108
        /*0c34*/ 	.short	0x010a
        /*0c36*/ 	.byte	0xff
	.zero		1


	//   ....[177]....
        /*0c38*/ 	.word	0x00009d30
        /*0c3c*/ 	.word	0x00000000
        /*0c40*/ 	.word	0x000000f0
        /*0c44*/ 	.short	0x010a
        /*0c46*/ 	.byte	0xff
	.zero		1


	//   ....[178]....
        /*0c48*/ 	.word	0x00009d90
        /*0c4c*/ 	.word	0x00000000
        /*0c50*/ 	.word	0x000000f8
        /*0c54*/ 	.short	0x010a
        /*0c56*/ 	.byte	0xff
	.zero		1


	//   ....[179]....
        /*0c58*/ 	.word	0x00009df0
        /*0c5c*/ 	.word	0x00000000
        /*0c60*/ 	.word	0x00000100
        /*0c64*/ 	.short	0x010a
        /*0c66*/ 	.byte	0xff
	.zero		1


	//   ....[180]....
        /*0c68*/ 	.word	0x00009e40
        /*0c6c*/ 	.word	0x00000000
        /*0c70*/ 	.word	0x00000120
        /*0c74*/ 	.short	0x010a
        /*0c76*/ 	.byte	0xff
	.zero		1


	//   ....[181]....
        /*0c78*/ 	.word	0x00009ea0
        /*0c7c*/ 	.word	0x00000000
        /*0c80*/ 	.word	0x000000d0
        /*0c84*/ 	.short	0x010a
        /*0c86*/ 	.byte	0xff
	.zero		1


	//   ....[182]....
        /*0c88*/ 	.word	0x00009ef0
        /*0c8c*/ 	.word	0x0000004a
        /*0c90*/ 	.word	0x00000140
        /*0c94*/ 	.short	0x010a
        /*0c96*/ 	.byte	0xff
	.zero		1


	//   ....[183]....
        /*0c98*/ 	.word	0x00009f40
        /*0c9c*/ 	.word	0x00000003
        /*0ca0*/ 	.word	0x000000d0
        /*0ca4*/ 	.short	0x010a
        /*0ca6*/ 	.byte	0xff
	.zero		1


	//   ....[184]....
        /*0ca8*/ 	.word	0x00009f90
        /*0cac*/ 	.word	0x00000053
        /*0cb0*/ 	.word	0x000000d0
        /*0cb4*/ 	.short	0x010a
        /*0cb6*/ 	.byte	0xff
	.zero		1


	//   ....[185]....
        /*0cb8*/ 	.word	0x00009fe0
        /*0cbc*/ 	.word	0x00000058
        /*0cc0*/ 	.word	0x000000d0
        /*0cc4*/ 	.short	0x010a
        /*0cc6*/ 	.byte	0xff
	.zero		1


	//----- nvinfo : EIATTR_NUM_MBARRIERS
	.align		4
.L_47:
        /*0cc8*/ 	.byte	0x03, 0x38
        /*0cca*/ 	.short	0x0035


	//----- nvinfo : EIATTR_EXIT_INSTR_OFFSETS
	.align		4
        /*0ccc*/ 	.byte	0x04, 0x1c
        /*0cce*/ 	.short	(.L_49 - .L_48)


	//   ....[0]....
.L_48:
        /*0cd0*/ 	.word	0x00002fe0


	//   ....[1]....
        /*0cd4*/ 	.word	0x000034e0


	//   ....[2]....
        /*0cd8*/ 	.word	0x00003540


	//   ....[3]....
        /*0cdc*/ 	.word	0x000048b0


	//   ....[4]....
        /*0ce0*/ 	.word	0x00005aa0


	//   ....[5]....
        /*0ce4*/ 	.word	0x00005ae0


	//   ....[6]....
        /*0ce8*/ 	.word	0x00008eb0


	//   ....[7]....
        /*0cec*/ 	.word	0x00008f30


	//   ....[8]....
        /*0cf0*/ 	.word	0x00008f60


	//   ....[9]....
        /*0cf4*/ 	.word	0x00008fd0


	//----- nvinfo : EIATTR_MAX_THREADS
	.align		4
.L_49:
        /*0cf8*/ 	.byte	0x04, 0x05
        /*0cfa*/ 	.short	(.L_51 - .L_50)
.L_50:
        /*0cfc*/ 	.word	0x00000100
        /*0d00*/ 	.word	0x00000001
        /*0d04*/ 	.word	0x00000001


	//----- nvinfo : EIATTR_CRS_STACK_SIZE
	.align		4
.L_51:
        /*0d08*/ 	.byte	0x04, 0x1e
        /*0d0a*/ 	.short	(.L_53 - .L_52)
.L_52:
        /*0d0c*/ 	.word	0x00000000


	//----- nvinfo : EIATTR_CBANK_PARAM_SIZE
	.align		4
.L_53:
        /*0d10*/ 	.byte	0x03, 0x19
        /*0d12*/ 	.short	0x0800


	//----- nvinfo : EIATTR_PARAM_CBANK
	.align		4
        /*0d14*/ 	.byte	0x04, 0x0a
        /*0d16*/ 	.short	(.L_55 - .L_54)
	.align		4
.L_54:
        /*0d18*/ 	.word	index@(.nv.constant0._ZN7cutlass13device_kernelINS_4gemm6kernel13GemmUniversalIN4cute5tupleIJiiiiEEENS1_10collective13CollectiveMmaINS1_35MainloopSm100TmaUmmaWarpSpecializedILi13ELi2ELi4ENS5_IJNS4_1CILi4EEENSA_ILi1EEESC_EEEEENS5_IJNSA_ILi128EEESF_NSA_ILi64EEEEEENS_6half_tENS5_IJlSC_lEEESI_NS5_IJSC_llEEENS4_8TiledMMAINS4_8MMA_AtomIJNS4_26SM100_MMA_F16BF16_2x1SM_SSISI_SI_fLi128ELi128ELNS4_4UMMA5MajorE0ELSP_1ELNSO_7ScaleInE0ELSQ_0EEEEEENS4_6LayoutINS5_IJSC_SC_SC_EEENS5_IJNSA_ILi0EEESV_SV_EEEEENS5_IJNS4_10UnderscoreESY_SY_EEEEENS4_18SM100_TMA_2SM_LOADENS4_14ComposedLayoutINS4_7SwizzleILi3ELi4ELi3EEENS4_18smem_ptr_flag_bitsILi16EEENST_INS5_IJNSA_ILi8EEESG_EEENS5_IJSG_SC_EEEEEEEvNS4_8identityENS4_28SM100_TMA_2SM_LOAD_MULTICASTENS12_IS14_S16_NST_INS5_IJSG_S17_EEENS5_IJSC_SG_EEEEEEEvS1C_EENS_8epilogue10collective18CollectiveEpilogueINS1J_23Sm100TmaWarpSpecializedILi4ELi2ELi16ELb1ELb0EEEJNS5_IJSG_SF_SG_EEENS5_IJNST_ISG_SC_EENST_INS5_IJNSA_ILi16EEENSA_ILi2EEEEEES1F_EEEEESI_SJ_SI_SJ_NS1J_6fusion15FusionCallbacksIS1N_NS1V_17LinearCombinationISI_fSI_fLNS_15FloatRoundStyleE2EEES1O_S1U_JEEENS4_5SM1004TMEM4LOAD26SM100_TMEM_LOAD_32dp32b16xENS4_13SM90_TMA_LOADENS12_INS13_ILi1ELi4ELi3EEES16_NST_INS5_IJS17_S1Q_EEENS5_IJS1Q_SC_EEEEEEENS4_39AutoVectorizingCopyWithAssumedAlignmentILi128EEENS4_14SM90_TMA_STOREES2A_S2C_S2C_EEEvvEEEEvNT_6ParamsE)
        /*0d1c*/ 	.short	0x0380
        /*0d1e*/ 	.short	0x0800


	//----- nvinfo : EIATTR_SW_WAR
	.align		4
.L_55:
        /*0d20*/ 	.byte	0x04, 0x36
        /*0d22*/ 	.short	(.L_57 - .L_56)
.L_56:
        /*0d24*/ 	.word	0x00000008
.L_57:


//--------------------- .nv.callgraph             --------------------------
	.section	.nv.callgraph,"",@"SHT_CUDA_CALLGRAPH"
	.align	4
	.sectionentsize	8
	.align		4
        /*0000*/ 	.word	0x00000000
	.align		4
        /*0004*/ 	.word	0xffffffff
	.align		4
        /*0008*/ 	.word	index@(_ZN7cutlass13device_kernelINS_4gemm6kernel13GemmUniversalIN4cute5tupleIJiiiiEEENS1_10collective13CollectiveMmaINS1_35MainloopSm100TmaUmmaWarpSpecializedILi13ELi2ELi4ENS5_IJNS4_1CILi4EEENSA_ILi1EEESC_EEEEENS5_IJNSA_ILi128EEESF_NSA_ILi64EEEEEENS_6half_tENS5_IJlSC_lEEESI_NS5_IJSC_llEEENS4_8TiledMMAINS4_8MMA_AtomIJNS4_26SM100_MMA_F16BF16_2x1SM_SSISI_SI_fLi128ELi128ELNS4_4UMMA5MajorE0ELSP_1ELNSO_7ScaleInE0ELSQ_0EEEEEENS4_6LayoutINS5_IJSC_SC_SC_EEENS5_IJNSA_ILi0EEESV_SV_EEEEENS5_IJNS4_10UnderscoreESY_SY_EEEEENS4_18SM100_TMA_2SM_LOADENS4_14ComposedLayoutINS4_7SwizzleILi3ELi4ELi3EEENS4_18smem_ptr_flag_bitsILi16EEENST_INS5_IJNSA_ILi8EEESG_EEENS5_IJSG_SC_EEEEEEEvNS4_8identityENS4_28SM100_TMA_2SM_LOAD_MULTICASTENS12_IS14_S16_NST_INS5_IJSG_S17_EEENS5_IJSC_SG_EEEEEEEvS1C_EENS_8epilogue10collective18CollectiveEpilogueINS1J_23Sm100TmaWarpSpecializedILi4ELi2ELi16ELb1ELb0EEEJNS5_IJSG_SF_SG_EEENS5_IJNST_ISG_SC_EENST_INS5_IJNSA_ILi16EEENSA_ILi2EEEEEES1F_EEEEESI_SJ_SI_SJ_NS1J_6fusion15FusionCallbacksIS1N_NS1V_17LinearCombinationISI_fSI_fLNS_15FloatRoundStyleE2EEES1O_S1U_JEEENS4_5SM1004TMEM4LOAD26SM100_TMEM_LOAD_32dp32b16xENS4_13SM90_TMA_LOADENS12_INS13_ILi1ELi4ELi3EEES16_NST_INS5_IJS17_S1Q_EEENS5_IJS1Q_SC_EEEEEEENS4_39AutoVectorizingCopyWithAssumedAlignmentILi128EEENS4_14SM90_TMA_STOREES2A_S2C_S2C_EEEvvEEEEvNT_6ParamsE)
	.align		4
        /*000c*/ 	.word	index@(__assertfail)
	.align		4
        /*0010*/ 	.word	0x00000000
	.align		4
        /*0014*/ 	.word	0xfffffffe
	.align		4
        /*0018*/ 	.word	0x00000000
	.align		4
        /*001c*/ 	.word	0xfffffffd
	.align		4
        /*0020*/ 	.word	0x00000000
	.align		4
        /*0024*/ 	.word	0xfffffffc


//--------------------- .nv.constant4             --------------------------
	.section	.nv.constant4,"a",@progbits
	.align	8
	.align		8
.nv.constant4:
        /*0000*/ 	.dword	__assertfail
	.align		8
        /*0008*/ 	.dword	__unnamed_1
	.align		8
        /*0010*/ 	.dword	__unnamed_2
	.align		8
        /*0018*/ 	.dword	_ZN40_INTERNAL_6c716bf8_4_k_cu_60b75b8b_370744cuda3std3__45__cpo5beginE
	.align		8
        /*0020*/ 	.dword	_ZN40_INTERNAL_6c716bf8_4_k_cu_60b75b8b_370744cuda3std3__45__cpo3endE
	.align		8
        /*0028*/ 	.dword	_ZN40_INTERNAL_6c716bf8_4_k_cu_60b75b8b_370744cuda3std3__45__cpo6cbeginE
	.align		8
        /*0030*/ 	.dword	_ZN40_INTERNAL_6c716bf8_4_k_cu_60b75b8b_370744cuda3std3__45__cpo4cendE
	.align		8
        /*0038*/ 	.dword	_ZN40_INTERNAL_6c716bf8_4_k_cu_60b75b8b_370744cuda3std3__442_GLOBAL__N__6c716bf8_4_k_cu_60b75b8b_370746ignoreE
	.align		8
        /*0040*/ 	.dword	_ZN40_INTERNAL_6c716bf8_4_k_cu_60b75b8b_370744cuda3std3__419piecewise_constructE
	.align		8
        /*0048*/ 	.dword	_ZN40_INTERNAL_6c716bf8_4_k_cu_60b75b8b_370744cuda3std3__48in_placeE
	.align		8
        /*0050*/ 	.dword	_ZN40_INTERNAL_6c716bf8_4_k_cu_60b75b8b_370744cuda3std6ranges3__45__cpo4swapE
	.align		8
        /*0058*/ 	.dword	_ZN40_INTERNAL_6c716bf8_4_k_cu_60b75b8b_370744cuda3std6ranges3__45__cpo9iter_moveE
	.align		8
        /*0060*/ 	.dword	_ZN40_INTERNAL_6c716bf8_4_k_cu_60b75b8b_370744cute7productE
	.align		8
        /*0068*/ 	.dword	_ZN40_INTERNAL_6c716bf8_4_k_cu_60b75b8b_370744cute1_E
	.align		8
        /*0070*/ 	.dword	$str$25
	.align		8
        /*0078*/ 	.dword	$str$26
	.align		8
        /*0080*/ 	.dword	$str$27
	.align		8
        /*0088*/ 	.dword	$str$28


//--------------------- .text._ZN7cutlass13device_kernelINS_4gemm6kernel13GemmUniversalIN4cute5tupleIJiiiiEEENS1_10collective13CollectiveMmaINS1_35MainloopSm100TmaUmmaWarpSpecializedILi13ELi2ELi4ENS5_IJNS4_1CILi4EEENSA_ILi1EEESC_EEEEENS5_IJNSA_ILi128EEESF_NSA_ILi64EEEEEENS_6half_tENS5_IJlSC_lEEESI_NS5_IJSC_llEEENS4_8TiledMMAINS4_8MMA_AtomIJNS4_26SM100_MMA_F16BF16_2x1SM_SSISI_SI_fLi128ELi128ELNS4_4UMMA5MajorE0ELSP_1ELNSO_7ScaleInE0ELSQ_0EEEEEENS4_6LayoutINS5_IJSC_SC_SC_EEENS5_IJNSA_ILi0EEESV_SV_EEEEENS5_IJNS4_10UnderscoreESY_SY_EEEEENS4_18SM100_TMA_2SM_LOADENS4_14ComposedLayoutINS4_7SwizzleILi3ELi4ELi3EEENS4_18smem_ptr_flag_bitsILi16EEENST_INS5_IJNSA_ILi8EEESG_EEENS5_IJSG_SC_EEEEEEEvNS4_8identityENS4_28SM100_TMA_2SM_LOAD_MULTICASTENS12_IS14_S16_NST_INS5_IJSG_S17_EEENS5_IJSC_SG_EEEEEEEvS1C_EENS_8epilogue10collective18CollectiveEpilogueINS1J_23Sm100TmaWarpSpecializedILi4ELi2ELi16ELb1ELb0EEEJNS5_IJSG_SF_SG_EEENS5_IJNST_ISG_SC_EENST_INS5_IJNSA_ILi16EEENSA_ILi2EEEEEES1F_EEEEESI_SJ_SI_SJ_NS1J_6fusion15FusionCallbacksIS1N_NS1V_17LinearCombinationISI_fSI_fLNS_15FloatRoundStyleE2EEES1O_S1U_JEEENS4_5SM1004TMEM4LOAD26SM100_TMEM_LOAD_32dp32b16xENS4_13SM90_TMA_LOADENS12_INS13_ILi1ELi4ELi3EEES16_NST_INS5_IJS17_S1Q_EEENS5_IJS1Q_SC_EEEEEEENS4_39AutoVectorizingCopyWithAssumedAlignmentILi128EEENS4_14SM90_TMA_STOREES2A_S2C_S2C_EEEvvEEEEvNT_6ParamsE --------------------------
	.section	.text._ZN7cutlass13device_kernelINS_4gemm6kernel13GemmUniversalIN4cute5tupleIJiiiiEEENS1_10collective13CollectiveMmaINS1_35MainloopSm100TmaUmmaWarpSpecializedILi13ELi2ELi4ENS5_IJNS4_1CILi4EEENSA_ILi1EEESC_EEEEENS5_IJNSA_ILi128EEESF_NSA_ILi64EEEEEENS_6half_tENS5_IJlSC_lEEESI_NS5_IJSC_llEEENS4_8TiledMMAINS4_8MMA_AtomIJNS4_26SM100_MMA_F16BF16_2x1SM_SSISI_SI_fLi128ELi128ELNS4_4UMMA5MajorE0ELSP_1ELNSO_7ScaleInE0ELSQ_0EEEEEENS4_6LayoutINS5_IJSC_SC_SC_EEENS5_IJNSA_ILi0EEESV_SV_EEEEENS5_IJNS4_10UnderscoreESY_SY_EEEEENS4_18SM100_TMA_2SM_LOADENS4_14ComposedLayoutINS4_7SwizzleILi3ELi4ELi3EEENS4_18smem_ptr_flag_bitsILi16EEENST_INS5_IJNSA_ILi8EEESG_EEENS5_IJSG_SC_EEEEEEEvNS4_8identityENS4_28SM100_TMA_2SM_LOAD_MULTICASTENS12_IS14_S16_NST_INS5_IJSG_S17_EEENS5_IJSC_SG_EEEEEEEvS1C_EENS_8epilogue10collective18CollectiveEpilogueINS1J_23Sm100TmaWarpSpecializedILi4ELi2ELi16ELb1ELb0EEEJNS5_IJSG_SF_SG_EEENS5_IJNST_ISG_SC_EENST_INS5_IJNSA_ILi16EEENSA_ILi2EEEEEES1F_EEEEESI_SJ_SI_SJ_NS1J_6fusion15FusionCallbacksIS1N_NS1V_17LinearCombinationISI_fSI_fLNS_15FloatRoundStyleE2EEES1O_S1U_JEEENS4_5SM1004TMEM4LOAD26SM100_TMEM_LOAD_32dp32b16xENS4_13SM90_TMA_LOADENS12_INS13_ILi1ELi4ELi3EEES16_NST_INS5_IJS17_S1Q_EEENS5_IJS1Q_SC_EEEEEEENS4_39AutoVectorizingCopyWithAssumedAlignmentILi128EEENS4_14SM90_TMA_STOREES2A_S2C_S2C_EEEvvEEEEvNT_6ParamsE,"ax",@progbits
	.align	128
.text._ZN7cutlass13device_kernelINS_4gemm6kernel13GemmUniversalIN4cute5tupleIJiiiiEEENS1_10collective13CollectiveMmaINS1_35MainloopSm100TmaUmmaWarpSpecializedILi13ELi2ELi4ENS5_IJNS4_1CILi4EEENSA_ILi1EEESC_EEEEENS5_IJNSA_ILi128EEESF_NSA_ILi64EEEEEENS_6half_tENS5_IJlSC_lEEESI_NS5_IJSC_llEEENS4_8TiledMMAINS4_8MMA_AtomIJNS4_26SM100_MMA_F16BF16_2x1SM_SSISI_SI_fLi128ELi128ELNS4_4UMMA5MajorE0ELSP_1ELNSO_7ScaleInE0ELSQ_0EEEEEENS4_6LayoutINS5_IJSC_SC_SC_EEENS5_IJNSA_ILi0EEESV_SV_EEEEENS5_IJNS4_10UnderscoreESY_SY_EEEEENS4_18SM100_TMA_2SM_LOADENS4_14ComposedLayoutINS4_7SwizzleILi3ELi4ELi3EEENS4_18smem_ptr_flag_bitsILi16EEENST_INS5_IJNSA_ILi8EEESG_EEENS5_IJSG_SC_EEEEEEEvNS4_8identityENS4_28SM100_TMA_2SM_LOAD_MULTICASTENS12_IS14_S16_NST_INS5_IJSG_S17_EEENS5_IJSC_SG_EEEEEEEvS1C_EENS_8epilogue10collective18CollectiveEpilogueINS1J_23Sm100TmaWarpSpecializedILi4ELi2ELi16ELb1ELb0EEEJNS5_IJSG_SF_SG_EEENS5_IJNST_ISG_SC_EENST_INS5_IJNSA_ILi16EEENSA_ILi2EEEEEES1F_EEEEESI_SJ_SI_SJ_NS1J_6fusion15FusionCallbacksIS1N_NS1V_17LinearCombinationISI_fSI_fLNS_15FloatRoundStyleE2EEES1O_S1U_JEEENS4_5SM1004TMEM4LOAD26SM100_TMEM_LOAD_32dp32b16xENS4_13SM90_TMA_LOADENS12_INS13_ILi1ELi4ELi3EEES16_NST_INS5_IJS17_S1Q_EEENS5_IJS1Q_SC_EEEEEEENS4_39AutoVectorizingCopyWithAssumedAlignmentILi128EEENS4_14SM90_TMA_STOREES2A_S2C_S2C_EEEvvEEEEvNT_6ParamsE:
        .type           _ZN7cutlass13device_kernelINS_4gemm6kernel13GemmUniversalIN4cute5tupleIJiiiiEEENS1_10collective13CollectiveMmaINS1_35MainloopSm100TmaUmmaWarpSpecializedILi13ELi2ELi4ENS5_IJNS4_1CILi4EEENSA_ILi1EEESC_EEEEENS5_IJNSA_ILi128EEESF_NSA_ILi64EEEEEENS_6half_tENS5_IJlSC_lEEESI_NS5_IJSC_llEEENS4_8TiledMMAINS4_8MMA_AtomIJNS4_26SM100_MMA_F16BF16_2x1SM_SSISI_SI_fLi128ELi128ELNS4_4UMMA5MajorE0ELSP_1ELNSO_7ScaleInE0ELSQ_0EEEEEENS4_6LayoutINS5_IJSC_SC_SC_EEENS5_IJNSA_ILi0EEESV_SV_EEEEENS5_IJNS4_10UnderscoreESY_SY_EEEEENS4_18SM100_TMA_2SM_LOADENS4_14ComposedLayoutINS4_7SwizzleILi3ELi4ELi3EEENS4_18smem_ptr_flag_bitsILi16EEENST_INS5_IJNSA_ILi8EEESG_EEENS5_IJSG_SC_EEEEEEEvNS4_8identityENS4_28SM100_TMA_2SM_LOAD_MULTICASTENS12_IS14_S16_NST_INS5_IJSG_S17_EEENS5_IJSC_SG_EEEEEEEvS1C_EENS_8epilogue10collective18CollectiveEpilogueINS1J_23Sm100TmaWarpSpecializedILi4ELi2ELi16ELb1ELb0EEEJNS5_IJSG_SF_SG_EEENS5_IJNST_ISG_SC_EENST_INS5_IJNSA_ILi16EEENSA_ILi2EEEEEES1F_EEEEESI_SJ_SI_SJ_NS1J_6fusion15FusionCallbacksIS1N_NS1V_17LinearCombinationISI_fSI_fLNS_15FloatRoundStyleE2EEES1O_S1U_JEEENS4_5SM1004TMEM4LOAD26SM100_TMEM_LOAD_32dp32b16xENS4_13SM90_TMA_LOADENS12_INS13_ILi1ELi4ELi3EEES16_NST_INS5_IJS17_S1Q_EEENS5_IJS1Q_SC_EEEEEEENS4_39AutoVectorizingCopyWithAssumedAlignmentILi128EEENS4_14SM90_TMA_STOREES2A_S2C_S2C_EEEvvEEEEvNT_6ParamsE,@function
        .size           _ZN7cutlass13device_kernelINS_4gemm6kernel13GemmUniversalIN4cute5tupleIJiiiiEEENS1_10collective13CollectiveMmaINS1_35MainloopSm100TmaUmmaWarpSpecializedILi13ELi2ELi4ENS5_IJNS4_1CILi4EEENSA_ILi1EEESC_EEEEENS5_IJNSA_ILi128EEESF_NSA_ILi64EEEEEENS_6half_tENS5_IJlSC_lEEESI_NS5_IJSC_llEEENS4_8TiledMMAINS4_8MMA_AtomIJNS4_26SM100_MMA_F16BF16_2x1SM_SSISI_SI_fLi128ELi128ELNS4_4UMMA5MajorE0ELSP_1ELNSO_7ScaleInE0ELSQ_0EEEEEENS4_6LayoutINS5_IJSC_SC_SC_EEENS5_IJNSA_ILi0EEESV_SV_EEEEENS5_IJNS4_10UnderscoreESY_SY_EEEEENS4_18SM100_TMA_2SM_LOADENS4_14ComposedLayoutINS4_7SwizzleILi3ELi4ELi3EEENS4_18smem_ptr_flag_bitsILi16EEENST_INS5_IJNSA_ILi8EEESG_EEENS5_IJSG_SC_EEEEEEEvNS4_8identityENS4_28SM100_TMA_2SM_LOAD_MULTICASTENS12_IS14_S16_NST_INS5_IJSG_S17_EEENS5_IJSC_SG_EEEEEEEvS1C_EENS_8epilogue10collective18CollectiveEpilogueINS1J_23Sm100TmaWarpSpecializedILi4ELi2ELi16ELb1ELb0EEEJNS5_IJSG_SF_SG_EEENS5_IJNST_ISG_SC_EENST_INS5_IJNSA_ILi16EEENSA_ILi2EEEEEES1F_EEEEESI_SJ_SI_SJ_NS1J_6fusion15FusionCallbacksIS1N_NS1V_17LinearCombinationISI_fSI_fLNS_15FloatRoundStyleE2EEES1O_S1U_JEEENS4_5SM1004TMEM4LOAD26SM100_TMEM_LOAD_32dp32b16xENS4_13SM90_TMA_LOADENS12_INS13_ILi1ELi4ELi3EEES16_NST_INS5_IJS17_S1Q_EEENS5_IJS1Q_SC_EEEEEEENS4_39AutoVectorizingCopyWithAssumedAlignmentILi128EEENS4_14SM90_TMA_STOREES2A_S2C_S2C_EEEvvEEEEvNT_6ParamsE,(.L_x_225 - _ZN7cutlass13device_kernelINS_4gemm6kernel13GemmUniversalIN4cute5tupleIJiiiiEEENS1_10collective13CollectiveMmaINS1_35MainloopSm100TmaUmmaWarpSpecializedILi13ELi2ELi4ENS5_IJNS4_1CILi4EEENSA_ILi1EEESC_EEEEENS5_IJNSA_ILi128EEESF_NSA_ILi64EEEEEENS_6half_tENS5_IJlSC_lEEESI_NS5_IJSC_llEEENS4_8TiledMMAINS4_8MMA_AtomIJNS4_26SM100_MMA_F16BF16_2x1SM_SSISI_SI_fLi128ELi128ELNS4_4UMMA5MajorE0ELSP_1ELNSO_7ScaleInE0ELSQ_0EEEEEENS4_6LayoutINS5_IJSC_SC_SC_EEENS5_IJNSA_ILi0EEESV_SV_EEEEENS5_IJNS4_10UnderscoreESY_SY_EEEEENS4_18SM100_TMA_2SM_LOADENS4_14ComposedLayoutINS4_7SwizzleILi3ELi4ELi3EEENS4_18smem_ptr_flag_bitsILi16EEENST_INS5_IJNSA_ILi8EEESG_EEENS5_IJSG_SC_EEEEEEEvNS4_8identityENS4_28SM100_TMA_2SM_LOAD_MULTICASTENS12_IS14_S16_NST_INS5_IJSG_S17_EEENS5_IJSC_SG_EEEEEEEvS1C_EENS_8epilogue10collective18CollectiveEpilogueINS1J_23Sm100TmaWarpSpecializedILi4ELi2ELi16ELb1ELb0EEEJNS5_IJSG_SF_SG_EEENS5_IJNST_ISG_SC_EENST_INS5_IJNSA_ILi16EEENSA_ILi2EEEEEES1F_EEEEESI_SJ_SI_SJ_NS1J_6fusion15FusionCallbacksIS1N_NS1V_17LinearCombinationISI_fSI_fLNS_15FloatRoundStyleE2EEES1O_S1U_JEEENS4_5SM1004TMEM4LOAD26SM100_TMEM_LOAD_32dp32b16xENS4_13SM90_TMA_LOADENS12_INS13_ILi1ELi4ELi3EEES16_NST_INS5_IJS17_S1Q_EEENS5_IJS1Q_SC_EEEEEEENS4_39AutoVectorizingCopyWithAssumedAlignmentILi128EEENS4_14SM90_TMA_STOREES2A_S2C_S2C_EEEvvEEEEvNT_6ParamsE)
        .other          _ZN7cutlass13device_kernelINS_4gemm6kernel13GemmUniversalIN4cute5tupleIJiiiiEEENS1_10collective13CollectiveMmaINS1_35MainloopSm100TmaUmmaWarpSpecializedILi13ELi2ELi4ENS5_IJNS4_1CILi4EEENSA_ILi1EEESC_EEEEENS5_IJNSA_ILi128EEESF_NSA_ILi64EEEEEENS_6half_tENS5_IJlSC_lEEESI_NS5_IJSC_llEEENS4_8TiledMMAINS4_8MMA_AtomIJNS4_26SM100_MMA_F16BF16_2x1SM_SSISI_SI_fLi128ELi128ELNS4_4UMMA5MajorE0ELSP_1ELNSO_7ScaleInE0ELSQ_0EEEEEENS4_6LayoutINS5_IJSC_SC_SC_EEENS5_IJNSA_ILi0EEESV_SV_EEEEENS5_IJNS4_10UnderscoreESY_SY_EEEEENS4_18SM100_TMA_2SM_LOADENS4_14ComposedLayoutINS4_7SwizzleILi3ELi4ELi3EEENS4_18smem_ptr_flag_bitsILi16EEENST_INS5_IJNSA_ILi8EEESG_EEENS5_IJSG_SC_EEEEEEEvNS4_8identityENS4_28SM100_TMA_2SM_LOAD_MULTICASTENS12_IS14_S16_NST_INS5_IJSG_S17_EEENS5_IJSC_SG_EEEEEEEvS1C_EENS_8epilogue10collective18CollectiveEpilogueINS1J_23Sm100TmaWarpSpecializedILi4ELi2ELi16ELb1ELb0EEEJNS5_IJSG_SF_SG_EEENS5_IJNST_ISG_SC_EENST_INS5_IJNSA_ILi16EEENSA_ILi2EEEEEES1F_EEEEESI_SJ_SI_SJ_NS1J_6fusion15FusionCallbacksIS1N_NS1V_17LinearCombinationISI_fSI_fLNS_15FloatRoundStyleE2EEES1O_S1U_JEEENS4_5SM1004TMEM4LOAD26SM100_TMEM_LOAD_32dp32b16xENS4_13SM90_TMA_LOADENS12_INS13_ILi1ELi4ELi3EEES16_NST_INS5_IJS17_S1Q_EEENS5_IJS1Q_SC_EEEEEEENS4_39AutoVectorizingCopyWithAssumedAlignmentILi128EEENS4_14SM90_TMA_STOREES2A_S2C_S2C_EEEvvEEEEvNT_6ParamsE,@"STO_CUDA_ENTRY STV_DEFAULT"
_ZN7cutlass13device_kernelINS_4gemm6kernel13GemmUniversalIN4cute5tupleIJiiiiEEENS1_10collective13CollectiveMmaINS1_35MainloopSm100TmaUmmaWarpSpecializedILi13ELi2ELi4ENS5_IJNS4_1CILi4EEENSA_ILi1EEESC_EEEEENS5_IJNSA_ILi128EEESF_NSA_ILi64EEEEEENS_6half_tENS5_IJlSC_lEEESI_NS5_IJSC_llEEENS4_8TiledMMAINS4_8MMA_AtomIJNS4_26SM100_MMA_F16BF16_2x1SM_SSISI_SI_fLi128ELi128ELNS4_4UMMA5MajorE0ELSP_1ELNSO_7ScaleInE0ELSQ_0EEEEEENS4_6LayoutINS5_IJSC_SC_SC_EEENS5_IJNSA_ILi0EEESV_SV_EEEEENS5_IJNS4_10UnderscoreESY_SY_EEEEENS4_18SM100_TMA_2SM_LOADENS4_14ComposedLayoutINS4_7SwizzleILi3ELi4ELi3EEENS4_18smem_ptr_flag_bitsILi16EEENST_INS5_IJNSA_ILi8EEESG_EEENS5_IJSG_SC_EEEEEEEvNS4_8identityENS4_28SM100_TMA_2SM_LOAD_MULTICASTENS12_IS14_S16_NST_INS5_IJSG_S17_EEENS5_IJSC_SG_EEEEEEEvS1C_EENS_8epilogue10collective18CollectiveEpilogueINS1J_23Sm100TmaWarpSpecializedILi4ELi2ELi16ELb1ELb0EEEJNS5_IJSG_SF_SG_EEENS5_IJNST_ISG_SC_EENST_INS5_IJNSA_ILi16EEENSA_ILi2EEEEEES1F_EEEEESI_SJ_SI_SJ_NS1J_6fusion15FusionCallbacksIS1N_NS1V_17LinearCombinationISI_fSI_fLNS_15FloatRoundStyleE2EEES1O_S1U_JEEENS4_5SM1004TMEM4LOAD26SM100_TMEM_LOAD_32dp32b16xENS4_13SM90_TMA_LOADENS12_INS13_ILi1ELi4ELi3EEES16_NST_INS5_IJS17_S1Q_EEENS5_IJS1Q_SC_EEEEEEENS4_39AutoVectorizingCopyWithAssumedAlignmentILi128EEENS4_14SM90_TMA_STOREES2A_S2C_S2C_EEEvvEEEEvNT_6ParamsE:
[----:B------:R-:W1:Y:S01]  /*0000*/  LDC R1, c[0x0][0x37c] ;  /* 0x0000df00ff017b82 */ /* 0x000e620000000800 */
[----:B------:R-:W2:Y:S01]  /*0010*/  S2R R72, SR_TID.X ;  /* 0x0000000000487919 */ /* 0x000ea20000002100 */
[----:B------:R-:W3:Y:S06]  /*0020*/  LDCU.64 UR4, c[0x0][0x890] ;  /* 0x00011200ff0477ac */ /* 0x000eec0008000a00 */
[----:B------:R-:W4:Y:S01]  /*0030*/  S2UR UR37, SR_CgaCtaId ;  /* 0x00000000002579c3 */ /* 0x000f220000008800 */
[----:B------:R-:W-:Y:S02]  /*0040*/  PRMT R59, RZ, 0x7610, R59 ;  /* 0x00007610ff3b7816 */ /* 0x000fe4000000003b */
[----:B------:R-:W-:Y:S01]  /*0050*/  ELECT P1, URZ, PT ;  /* 0x0000000000ff782f */ /* 0x000fe20003820000 */
[----:B------:R-:W1:Y:S01]  /*0060*/  LDCU.64 UR46, c[0x0][0x358] ;  /* 0x00006b00ff2e77ac */ /* 0x000e620008000a00 */
[----:B---3--:R-:W-:-:S04]  /*0070*/  UISETP.NE.U32.AND UP0, UPT, UR4, URZ, UPT ;  /* 0x000000ff0400728c */ /* 0x008fc8000bf05070 */
[----:B------:R-:W-:Y:S02]  /*0080*/  UISETP.NE.AND.EX UP0, UPT, UR5, URZ, UPT, UP0 ;  /* 0x000000ff0500728c */ /* 0x000fe4000bf05300 */
[----:B----4-:R-:W-:Y:S02]  /*0090*/  ULOP3.LUT UR9, UR37, 0x1, URZ, 0xc0, !UPT ;  /* 0x0000000125097892 */ /* 0x010fe4000f8ec0ff */
[----:B------:R-:W-:Y:S01]  /*00a0*/  ULOP3.LUT UR8, UR37, 0x1, URZ, 0x3c, !UPT ;  /* 0x0000000125087892 */ /* 0x000fe2000f8e3cff */
[----:B--2---:R-:W-:-:S05]  /*00b0*/  SHF.R.U32.HI R66, RZ, 0x5, R72 ;  /* 0x00000005ff427819 */ /* 0x004fca0000011648 */
[----:B------:R-:W2:Y:S02]  /*00c0*/  SHFL.IDX PT, R0, R66, RZ, 0x1f ;  /* 0x00001fff42007589 */ /* 0x000ea400000e0000 */
[----:B--2---:R-:W-:Y:S01]  /*00d0*/  R2UR UR10, R0 ;  /* 0x00000000000a72ca */ /* 0x004fe200000e0000 */
[----:B-1----:R-:W-:-:S14]  /*00e0*/  BRA.U UP0, `(.L_x_0) ;  /* 0x00000001002c7547 */ /* 0x002fdc000b800000 */
[----:B------:R-:W1:Y:S02]  /*00f0*/  LDCU.64 UR6, c[0x0][0x888] ;  /* 0x00011100ff0677ac */ /* 0x000e640008000a00 */
[----:B-1----:R-:W-:-:S04]  /*0100*/  UISETP.NE.U32.AND UP0, UPT, UR6, URZ, UPT ;  /* 0x000000ff0600728c */ /* 0x002fc8000bf05070 */
[----:B------:R-:W-:-:S09]  /*0110*/  UISETP.NE.AND.EX UP0, UPT, UR7, URZ, UPT, UP0 ;  /* 0x000000ff0700728c */ /* 0x000fd2000bf05300 */
[----:B------:R-:W-:Y:S05]  /*0120*/  BRA.U !UP0, `(.L_x_1) ;  /* 0x0000000108107547 */ /* 0x000fea000b800000 */
[----:B------:R-:W1:Y:S02]  /*0130*/  LDC.64 R2, c[0x0][0x888] ;  /* 0x00022200ff027b82 */ /* 0x000e640000000a00 */
[----:B-1----:R1:W5:Y:S01]  /*0140*/  LDG.E R35, desc[UR46][R2.64] ;  /* 0x0000002e02237981 */ /* 0x002362000c1e1900 */
[----:B------:R-:W-:Y:S01]  /*0150*/  HFMA2 R59, -RZ, RZ, 0, 5.9604644775390625e-08 ;  /* 0x00000001ff3b7431 */ /* 0x000fe200000001ff */
[----:B------:R-:W-:Y:S05]  /*0160*/  BRA `(.L_x_0) ;  /* 0x00000000000c7947 */ /* 0x000fea0003800000 */
.L_x_1:
[----:B------:R-:W1:Y:S01]  /*0170*/  LDCU UR6, c[0x0][0x880] ;  /* 0x00011000ff0677ac */ /* 0x000e620008000800 */
[----:B------:R-:W-:Y:S01]  /*0180*/  HFMA2 R59, -RZ, RZ, 0, 5.9604644775390625e-08 ;  /* 0x00000001ff3b7431 */ /* 0x000fe200000001ff */
[----:B-1----:R-:W-:-:S07]  /*0190*/  MOV R35, UR6 ;  /* 0x0000000600237c02 */ /* 0x002fce0008000f00 */
.L_x_0:
[----:B------:R-:W2:Y:S02]  /*01a0*/  LDCU.64 UR6, c[0x0][0x8b0] ;  /* 0x00011600ff0677ac */ /* 0x000ea40008000a00 */
[----:B--2---:R-:W-:-:S04]  /*01b0*/  UISETP.NE.U32.AND UP0, UPT, UR6, URZ, UPT ;  /* 0x000000ff0600728c */ /* 0x004fc8000bf05070 */
[----:B------:R-:W-:-:S09]  /*01c0*/  UISETP.NE.AND.EX UP0, UPT, UR7, URZ, UPT, UP0 ;  /* 0x000000ff0700728c */ /* 0x000fd2000bf05300 */
[----:B------:R-:W-:Y:S05]  /*01d0*/  BRA.U UP0, `(.L_x_2) ;  /* 0x0000000100247547 */ /* 0x000fea000b800000 */
[----:B------:R-:W2:Y:S02]  /*01e0*/  LDCU.64 UR6, c[0x0][0x8a8] ;  /* 0x00011500ff0677ac */ /* 0x000ea40008000a00 */
[----:B--2---:R-:W-:-:S04]  /*01f0*/  UISETP.NE.U32.AND UP0, UPT, UR6, URZ, UPT ;  /* 0x000000ff0600728c */ /* 0x004fc8000bf05070 */
[----:B------:R-:W-:-:S09]  /*0200*/  UISETP.NE.AND.EX UP0, UPT, UR7, URZ, UPT, UP0 ;  /* 0x000000ff0700728c */ /* 0x000fd2000bf05300 */
[----:B------:R-:W-:Y:S05]  /*0210*/  BRA.U !UP0, `(.L_x_3) ;  /* 0x00000001080c7547 */ /* 0x000fea000b800000 */
[----:B------:R-:W2:Y:S02]  /*0220*/  LDC.64 R32, c[0x0][0x8a8] ;  /* 0x00022a00ff207b82 */ /* 0x000ea40000000a00 */
[----:B--2---:R2:W5:Y:S01]  /*0230*/  LDG.E R32, desc[UR46][R32.64] ;  /* 0x0000002e20207981 */ /* 0x004562000c1e1900 */
[----:B------:R-:W-:Y:S05]  /*0240*/  BRA `(.L_x_2) ;  /* 0x0000000000087947 */ /* 0x000fea0003800000 */
.L_x_3:
[----:B------:R-:W2:Y:S02]  /*0250*/  LDCU UR6, c[0x0][0x8a0] ;  /* 0x00011400ff0677ac */ /* 0x000ea40008000800 */
[----:B--2---:R-:W-:Y:S02]  /*0260*/  MOV R32, UR6 ;  /* 0x0000000600207c02 */ /* 0x004fe40008000f00 */
.L_x_2:
[----:B------:R-:W-:Y:S01]  /*0270*/  IMAD.U32 R0, RZ, RZ, UR10 ;  /* 0x0000000aff007e24 */ /* 0x000fe2000f8e00ff */
[----:B------:R-:W-:Y:S04]  /*0280*/  BSSY.RECONVERGENT B0, `(.L_x_4) ;  /* 0x000000c000007945 */ /* 0x000fe80003800200 */
[C---:B------:R-:W-:Y:S02]  /*0290*/  ISETP.NE.OR P2, PT, R0.reuse, 0x1, !P1 ;  /* 0x000000010000780c */ /* 0x040fe40004f45670 */
[----:B------:R-:W-:-:S11]  /*02a0*/  ISETP.NE.OR P0, PT, R0, 0x3, !P1 ;  /* 0x000000030000780c */ /* 0x000fd60004f05670 */
[----:B------:R-:W-:Y:S05]  /*02b0*/  @P2 BRA `(.L_x_5) ;  /* 0x0000000000202947 */ /* 0x000fea0003800000 */
[----:B------:R-:W3:Y:S02]  /*02c0*/  LDCU.64 UR6, c[0x0][0x348] ;  /* 0x00006900ff0677ac */ /* 0x000ee40008000a00 */
[----:B---3--:R-:W-:Y:S02]  /*02d0*/  UIADD3 UR12, UP1, UPT, UR6, 0x80, URZ ;  /* 0x00000080060c7890 */ /* 0x008fe4000ff3e0ff */
[----:B------:R-:W-:Y:S02]  /*02e0*/  UIADD3 UR6, UP0, UPT, UR6, 0x180, URZ ;  /* 0x0000018006067890 */ /* 0x000fe4000ff1e0ff */
[----:B------:R-:W-:Y:S02]  /*02f0*/  UIADD3.X UR13, UPT, UPT, URZ, UR7, URZ, UP1, !UPT ;  /* 0x00000007ff0d7290 */ /* 0x000fe40008ffe4ff */
[----:B------:R-:W-:-:S07]  /*0300*/  UIADD3.X UR7, UPT, UPT, URZ, UR7, URZ, UP0, !UPT ;  /* 0x00000007ff077290 */ /* 0x000fce00087fe4ff */
[----:B------:R3:W-:Y:S02]  /*0310*/  UTMACCTL.PF [UR12] ;  /* 0x000000000c0079b9 */ /* 0x0007e40008040000 */
[----:B------:R3:W-:Y:S02]  /*0320*/  UTMACCTL.PF [UR6] ;  /* 0x00000000060079b9 */ /* 0x0007e40008040000 */
[----:B---3--:R-:W-:Y:S01]  /*0330*/  NOP ;  /* 0x0000000000007918 */ /* 0x008fe20000000000 */
.L_x_5:
[----:B------:R-:W-:Y:S05]  /*0340*/  BSYNC.RECONVERGENT B0 ;  /* 0x0000000000007941 */ /* 0x000fea0003800200 */
.L_x_4:
[----:B------:R-:W-:Y:S04]  /*0350*/  BSSY.RECONVERGENT B0, `(.L_x_6) ;  /* 0x000000a000007945 */ /* 0x000fe80003800200 */
        /* <DEDUP_REMOVED lines=9> */
.L_x_7:
[----:B------:R-:W-:Y:S05]  /*03f0*/  BSYNC.RECONVERGENT B0 ;  /* 0x0000000000007941 */ /* 0x000fea0003800200 */
.L_x_6:
[----:B------:R-:W3:Y:S01]  /*0400*/  LDCU.64 UR6, c[0x0][0x888] ;  /* 0x00011100ff0677ac */ /* 0x000ee20008000a00 */
[----:B------:R-:W-:Y:S02]  /*0410*/  UISETP.EQ.U32.AND UP0, UPT, UR4, URZ, UPT ;  /* 0x000000ff0400728c */ /* 0x000fe4000bf02070 */
[----:B------:R-:W-:Y:S02]  /*0420*/  UPLOP3.LUT UP5, UPT, UPT, UPT, UPT, 0x80, 0x8 ;  /* 0x000000000008789c */ /* 0x000fe40003faf070 */
[----:B---3--:R-:W-:-:S04]  /*0430*/  UISETP.NE.U32.AND UP1, UPT, UR6, URZ, UPT ;  /* 0x000000ff0600728c */ /* 0x008fc8000bf25070 */
[----:B------:R-:W-:-:S04]  /*0440*/  UISETP.NE.AND.EX UP1, UPT, UR7, URZ, UPT, UP1 ;  /* 0x000000ff0700728c */ /* 0x000fc8000bf25310 */
[----:B------:R-:W-:-:S04]  /*0450*/  UISETP.EQ.OR.EX UP2, UPT, UR5, URZ, !UP1, UP0 ;  /* 0x000000ff0500728c */ /* 0x000fc8000cf42700 */
[----:B------:R-:W-:-:S05]  /*0460*/  UP2UR UR50, UPR, URZ, 0x4 ;  /* 0x00000004ff327883 */ /* 0x000fca0008000000 */
[----:B------:R-:W-:Y:S07]  /*0470*/  BRA.U !UP2, `(.L_x_8) ;  /* 0x000000010a207547 */ /* 0x000fee000b800000 */
[----:B------:R-:W-:Y:S01]  /*0480*/  UISETP.NE.U32.AND UP2, UPT, UR4, URZ, UPT ;  /* 0x000000ff0400728c */ /* 0x000fe2000bf45070 */
[----:B-----5:R-:W-:Y:S01]  /*0490*/  FSETP.NEU.AND P0, PT, R35, RZ, PT ;  /* 0x000000ff2300720b */ /* 0x020fe20003f0d000 */
[----:B------:R-:W-:Y:S02]  /*04a0*/  USEL UR4, URZ, 0xffffffff, UP1 ;  /* 0xffffffffff047887 */ /* 0x000fe40008800000 */
[----:B------:R-:W-:-:S10]  /*04b0*/  UISETP.NE.AND.EX UP2, UPT, UR5, URZ, UPT, UP2 ;  /* 0x000000ff0500728c */ /* 0x000fd4000bf45320 */
[----:B------:R-:W-:Y:S01]  /*04c0*/  VOTEU.ANY UP0, P0 ;  /* 0x0000000000ff7886 */ /* 0x000fe20000000100 */
[----:B------:R-:W-:-:S04]  /*04d0*/  @!UP2 USEL UR4, URZ, 0xffffffff, UP0 ;  /* 0xffffffffff04a887 */ /* 0x000fc80008000000 */
[----:B------:R-:W-:-:S04]  /*04e0*/  ULOP3.LUT UR4, UR4, 0x1, URZ, 0xc0, !UPT ;  /* 0x0000000104047892 */ /* 0x000fc8000f8ec0ff */
[----:B------:R-:W-:-:S11]  /*04f0*/  UISETP.NE.U32.AND UP5, UPT, UR4, 0x1, UPT ;  /* 0x000000010400788c */ /* 0x000fd6000bfa5070 */
.L_x_8:
[----:B------:R-:W3:Y:S01]  /*0500*/  SHFL.IDX PT, R0, R66, RZ, 0x1f ;  /* 0x00001fff42007589 */ /* 0x000ee200000e0000 */
[----:B------:R-:W-:-:S04]  /*0510*/  UISETP.NE.AND UP0, UPT, UR10, 0x2, UPT ;  /* 0x000000020a00788c */ /* 0x000fc8000bf05270 */
[----:B------:R-:W-:Y:S02]  /*0520*/  UISETP.EQ.AND UP2, UPT, UR9, URZ, !UP0 ;  /* 0x000000ff0900728c */ /* 0x000fe4000c742270 */
[----:B------:R-:W-:-:S04]  /*0530*/  USEL UR6, URZ, 0x1, UP0 ;  /* 0x00000001ff067887 */ /* 0x000fc80008000000 */
[----:B------:R-:W-:Y:S02]  /*0540*/  PLOP3.LUT P5, PT, P1, PT, UP2, 0x80, 0x8 ;  /* 0x000000000008781c */ /* 0x000fe40000faf028 */
[----:B---3--:R-:W-:-:S13]  /*0550*/  ISETP.NE.AND P0, PT, R0, RZ, PT ;  /* 0x000000ff0000720c */ /* 0x008fda0003f05270 */
[----:B------:R-:W-:Y:S05]  /*0560*/  @P0 BRA `(.L_x_9) ;  /* 0x0000000000a80947 */ /* 0x000fea0003800000 */
[----:B------:R-:W-:Y:S01]  /*0570*/  ELECT P0, URZ, PT ;  /* 0x0000000000ff782f */ /* 0x000fe20003800000 */
[----:B------:R-:W-:-:S12]  /*0580*/  BSSY.RECONVERGENT B0, `(.L_x_9) ;  /* 0x0000028000007945 */ /* 0x000fd80003800200 */
[----:B------:R-:W-:Y:S05]  /*0590*/  @!P0 BRA `(.L_x_10) ;  /* 0x0000000000988947 */ /* 0x000fea0003800000 */
[----:B------:R-:W-:Y:S01]  /*05a0*/  UMOV UR7, 0x400 ;  /* 0x0000040000077882 */ /* 0x000fe20000000000 */
[----:B------:R-:W-:Y:S01]  /*05b0*/  UMOV UR5, 0x1 ;  /* 0x0000000100057882 */ /* 0x000fe20000000000 */
[----:B------:R-:W-:Y:S01]  /*05c0*/  UMOV UR4, 0x2 ;  /* 0x0000000200047882 */ /* 0x000fe20000000000 */
[----:B------:R-:W-:Y:S02]  /*05d0*/  ULEA UR7, UR37, UR7, 0x18 ;  /* 0x0000000725077291 */ /* 0x000fe4000f8ec0ff */
[----:B------:R-:W-:-:S04]  /*05e0*/  UIADD3 UR12, UPT, UPT, -UR5, 0x100000, URZ ;  /* 0x00100000050c7890 */ /* 0x000fc8000fffe1ff */
[----:B------:R-:W-:Y:S02]  /*05f0*/  USHF.L.U32 UR13, UR12, 0xb, URZ ;  /* 0x0000000b0c0d7899 */ /* 0x000fe400080006ff */
[----:B------:R-:W-:Y:S02]  /*0600*/  USHF.L.U32 UR12, UR12, 0x1, URZ ;  /* 0x000000010c0c7899 */ /* 0x000fe400080006ff */
[----:B------:R-:W-:-:S04]  /*0610*/  UIADD3 UR4, UPT, UPT, -UR4, 0x100000, URZ ;  /* 0x0010000004047890 */ /* 0x000fc8000fffe1ff */
[----:B------:R-:W-:Y:S02]  /*0620*/  USHF.L.U32 UR5, UR4, 0xb, URZ ;  /* 0x0000000b04057899 */ /* 0x000fe400080006ff */
[----:B------:R-:W-:Y:S01]  /*0630*/  USHF.L.U32 UR4, UR4, 0x1, URZ ;  /* 0x0000000104047899 */ /* 0x000fe200080006ff */
[----:B------:R-:W3:Y:S03]  /*0640*/  FENCE.VIEW.ASYNC.S ;  /* 0x00000000000073c6 */ /* 0x000ee60000000000 */
[----:B---3--:R3:W4:Y:S08]  /*0650*/  SYNCS.EXCH.64 URZ, [UR7], UR12 ;  /* 0x0000000c07ff75b2 */ /* 0x0087300008000100 */
[----:B------:R3:W1:Y:S01]  /*0660*/  SYNCS.EXCH.64 URZ, [UR7+0x68], UR4 ;  /* 0x0000680407ff75b2 */ /* 0x0006620008000100 */
        /* <DEDUP_REMOVED lines=23> */
[----:B------:R3:W1:Y:S02]  /*07e0*/  SYNCS.EXCH.64 URZ, [UR7+0xc8], UR4 ;  /* 0x0000c80407ff75b2 */ /* 0x0006640008000100 */
[----:B---34-:R-:W-:Y:S01]  /*07f0*/  NOP ;  /* 0x0000000000007918 */ /* 0x018fe20000000000 */
.L_x_10:
[----:B------:R-:W-:Y:S05]  /*0800*/  BSYNC.RECONVERGENT B0 ;  /* 0x0000000000007941 */ /* 0x000fea0003800200 */
.L_x_9:
[----:B------:R-:W3:Y:S01]  /*0810*/  SHFL.IDX PT, R0, R66, RZ, 0x1f ;  /* 0x00001fff42007589 */ /* 0x000ee200000e0000 */
[----:B------:R-:W-:Y:S01]  /*0820*/  NOP ;  /* 0x0000000000007918 */ /* 0x000fe20000000000 */
[----:B---3--:R-:W-:-:S13]  /*0830*/  ISETP.NE.AND P0, PT, R0, 0x1, PT ;  /* 0x000000010000780c */ /* 0x008fda0003f05270 */
[----:B------:R-:W-:Y:S05]  /*0840*/  @P0 BRA `(.L_x_11) ;  /* 0x0000000000540947 */ /* 0x000fea0003800000 */
        /* <DEDUP_REMOVED lines=10> */
[----:B------:R-:W-:Y:S01]  /*08f0*/  ELECT P0, URZ, PT ;  /* 0x0000000000ff782f */ /* 0x000fe20003800000 */
[----:B------:R-:W3:Y:S02]  /*0900*/  FENCE.VIEW.ASYNC.S ;  /* 0x00000000000073c6 */ /* 0x000ee40000000000 */
[----:B---3--:R3:W4:Y:S08]  /*0910*/  SYNCS.EXCH.64 URZ, [UR7+0xd0], UR12 ;  /* 0x0000d00c07ff75b2 */ /* 0x0087300008000100 */
[----:B------:R3:W1:Y:S01]  /*0920*/  SYNCS.EXCH.64 URZ, [UR7+0xf0], UR4 ;  /* 0x0000f00407ff75b2 */ /* 0x0006620008000100 */
[----:B------:R3:W1:Y:S01]  /*0930*/  SYNCS.EXCH.64 URZ, [UR7+0xd8], UR12 ;  /* 0x0000d80c07ff75b2 */ /* 0x0006620008000100 */
[----:B------:R3:W1:Y:S01]  /*0940*/  SYNCS.EXCH.64 URZ, [UR7+0xf8], UR4 ;  /* 0x0000f80407ff75b2 */ /* 0x0006620008000100 */
[----:B------:R3:W1:Y:S01]  /*0950*/  SYNCS.EXCH.64 URZ, [UR7+0xe0], UR12 ;  /* 0x0000e00c07ff75b2 */ /* 0x0006620008000100 */
[----:B------:R3:W1:Y:S01]  /*0960*/  SYNCS.EXCH.64 URZ, [UR7+0x100], UR4 ;  /* 0x0001000407ff75b2 */ /* 0x0006620008000100 */
[----:B------:R3:W1:Y:S01]  /*0970*/  SYNCS.EXCH.64 URZ, [UR7+0xe8], UR12 ;  /* 0x0000e80c07ff75b2 */ /* 0x0006620008000100 */
[----:B------:R3:W1:Y:S01]  /*0980*/  SYNCS.EXCH.64 URZ, [UR7+0x108], UR4 ;  /* 0x0001080407ff75b2 */ /* 0x0006620008000100 */
[----:B------:R-:W-:Y:S01]  /*0990*/  NOP ;  /* 0x0000000000007918 */ /* 0x000fe20000000000 */
.L_x_11:
[----:B------:R-:W2:Y:S01]  /*09a0*/  SHFL.IDX PT, R0, R66, RZ, 0x1f ;  /* 0x00001fff42007589 */ /* 0x000ea200000e0000 */
[----:B------:R-:W-:Y:S01]  /*09b0*/  NOP ;  /* 0x0000000000007918 */ /* 0x000fe20000000000 */
[----:B--2---:R-:W-:-:S13]  /*09c0*/  ISETP.NE.AND P0, PT, R0, 0x3, PT ;  /* 0x000000030000780c */ /* 0x004fda0003f05270 */
[----:B------:R-:W-:Y:S05]  /*09d0*/  @P0 BRA `(.L_x_12) ;  /* 0x00000000002c0947 */ /* 0x000fea0003800000 */
[----:B---3--:R-:W-:Y:S01]  /*09e0*/  UMOV UR5, 0x400 ;  /* 0x0000040000057882 */ /* 0x008fe20000000000 */
[----:B------:R-:W-:Y:S01]  /*09f0*/  UMOV UR4, 0x20 ;  /* 0x0000002000047882 */ /* 0x000fe20000000000 */
[----:B------:R-:W-:Y:S02]  /*0a00*/  ULEA UR5, UR37, UR5, 0x18 ;  /* 0x0000000525057291 */ /* 0x000fe4000f8ec0ff */
[----:B------:R-:W-:-:S04]  /*0a10*/  UIADD3 UR12, UPT, UPT, -UR4, 0x100000, URZ ;  /* 0x00100000040c7890 */ /* 0x000fc8000fffe1ff */
[----:B------:R-:W-:Y:S02]  /*0a20*/  USHF.L.U32 UR13, UR12, 0xb, URZ ;  /* 0x0000000b0c0d7899 */ /* 0x000fe400080006ff */
[----:B------:R-:W-:Y:S01]  /*0a30*/  USHF.L.U32 UR12, UR12, 0x1, URZ ;  /* 0x000000010c0c7899 */ /* 0x000fe200080006ff */
[----:B------:R-:W-:Y:S01]  /*0a40*/  ELECT P0, URZ, PT ;  /* 0x0000000000ff782f */ /* 0x000fe20003800000 */
[----:B------:R-:W2:Y:S10]  /*0a50*/  FENCE.VIEW.ASYNC.S ;  /* 0x00000000000073c6 */ /* 0x000eb40000000000 */
[----:B--2---:R2:W3:Y:S01]  /*0a60*/  SYNCS.EXCH.64 URZ, [UR5+0x110], UR12 ;  /* 0x0001100c05ff75b2 */ /* 0x0044e20008000100 */
[----:B------:R2:W1:Y:S01]  /*0a70*/  SYNCS.EXCH.64 URZ, [UR5+0x118], UR12 ;  /* 0x0001180c05ff75b2 */ /* 0x0004620008000100 */
[----:B------:R-:W-:Y:S01]  /*0a80*/  NOP ;  /* 0x0000000000007918 */ /* 0x000fe20000000000 */
.L_x_12:
[----:B------:R-:W4:Y:S01]  /*0a90*/  SHFL.IDX PT, R0, R66, RZ, 0x1f ;  /* 0x00001fff42007589 */ /* 0x000f2200000e0000 */
[----:B------:R-:W-:Y:S01]  /*0aa0*/  NOP ;  /* 0x0000000000007918 */ /* 0x000fe20000000000 */
[----:B----4-:R-:W-:-:S13]  /*0ab0*/  ISETP.NE.AND P0, PT, R0, 0x4, PT ;  /* 0x000000040000780c */ /* 0x010fda0003f05270 */
[----:B------:R-:W-:Y:S05]  /*0ac0*/  @P0 BRA `(.L_x_13) ;  /* 0x0000000000480947 */ /* 0x000fea0003800000 */
[----:B---3--:R-:W-:Y:S01]  /*0ad0*/  UMOV UR7, 0x3a0 ;  /* 0x000003a000077882 */ /* 0x008fe20000000000 */
[----:B--2---:R-:W-:Y:S01]  /*0ae0*/  UMOV UR5, 0x400 ;  /* 0x0000040000057882 */ /* 0x004fe20000000000 */
[----:B------:R-:W-:Y:S01]  /*0af0*/  USEL UR7, UR7, 0x320, UP5 ;  /* 0x0000032007077887 */ /* 0x000fe2000a800000 */
        /* <DEDUP_REMOVED lines=9> */
[----:B------:R-:W2:Y:S02]  /*0b90*/  FENCE.VIEW.ASYNC.S ;  /* 0x00000000000073c6 */ /* 0x000ea40000000000 */
[----:B--2---:R4:W2:Y:S08]  /*0ba0*/  SYNCS.EXCH.64 URZ, [UR5+0x120], UR12 ;  /* 0x0001200c05ff75b2 */ /* 0x0048b00008000100 */
[----:B------:R4:W3:Y:S01]  /*0bb0*/  SYNCS.EXCH.64 URZ, [UR5+0x130], UR14 ;  /* 0x0001300e05ff75b2 */ /* 0x0008e20008000100 */
[----:B------:R4:W1:Y:S01]  /*0bc0*/  SYNCS.EXCH.64 URZ, [UR5+0x128], UR12 ;  /* 0x0001280c05ff75b2 */ /* 0x0008620008000100 */
[----:B------:R4:W1:Y:S02]  /*0bd0*/  SYNCS.EXCH.64 URZ, [UR5+0x138], UR14 ;  /* 0x0001380e05ff75b2 */ /* 0x0008640008000100 */
[----:B----4-:R-:W-:Y:S01]  /*0be0*/  NOP ;  /* 0x0000000000007918 */ /* 0x010fe20000000000 */
.L_x_13:
[----:B------:R-:W4:Y:S01]  /*0bf0*/  SHFL.IDX PT, R0, R66, RZ, 0x1f ;  /* 0x00001fff42007589 */ /* 0x000f2200000e0000 */
[----:B------:R-:W-:Y:S01]  /*0c00*/  NOP ;  /* 0x0000000000007918 */ /* 0x000fe20000000000 */
[----:B----4-:R-:W-:-:S13]  /*0c10*/  ISETP.NE.AND P0, PT, R0, 0x5, PT ;  /* 0x000000050000780c */ /* 0x010fda0003f05270 */
[----:B------:R-:W-:Y:S05]  /*0c20*/  @P0 BRA `(.L_x_14) ;  /* 0x0000000000540947 */ /* 0x000fea0003800000 */
[----:B---3--:R-:W-:Y:S01]  /*0c30*/  UMOV UR7, 0x400 ;  /* 0x0000040000077882 */ /* 0x008fe20000000000 */
[----:B--2---:R-:W-:Y:S01]  /*0c40*/  UMOV UR5, 0x1 ;  /* 0x0000000100057882 */ /* 0x004fe20000000000 */
        /* <DEDUP_REMOVED lines=13> */
[----:B------:R4:W1:Y:S01]  /*0d20*/  SYNCS.EXCH.64 URZ, [UR7+0x168], UR4 ;  /* 0x0001680407ff75b2 */ /* 0x0008620008000100 */
[----:B------:R4:W1:Y:S01]  /*0d30*/  SYNCS.EXCH.64 URZ, [UR7+0x150], UR12 ;  /* 0x0001500c07ff75b2 */ /* 0x0008620008000100 */
[----:B------:R4:W1:Y:S01]  /*0d40*/  SYNCS.EXCH.64 URZ, [UR7+0x170], UR4 ;  /* 0x0001700407ff75b2 */ /* 0x0008620008000100 */
[----:B------:R4:W1:Y:S01]  /*0d50*/  SYNCS.EXCH.64 URZ, [UR7+0x158], UR12 ;  /* 0x0001580c07ff75b2 */ /* 0x0008620008000100 */
[----:B------:R4:W1:Y:S02]  /*0d60*/  SYNCS.EXCH.64 URZ, [UR7+0x178], UR4 ;  /* 0x0001780407ff75b2 */ /* 0x0008640008000100 */
[----:B----4-:R-:W-:Y:S01]  /*0d70*/  NOP ;  /* 0x0000000000007918 */ /* 0x010fe20000000000 */
.L_x_14:
[----:B------:R-:W4:Y:S01]  /*0d80*/  SHFL.IDX PT, R0, R66, RZ, 0x1f ;  /* 0x00001fff42007589 */ /* 0x000f2200000e0000 */
[----:B------:R-:W-:Y:S01]  /*0d90*/  ISETP.NE.OR P1, PT, RZ, UR10, !P1 ;  /* 0x0000000aff007c0c */ /* 0x000fe2000cf25670 */
[----:B------:R-:W-:Y:S01]  /*0da0*/  NOP ;  /* 0x0000000000007918 */ /* 0x000fe20000000000 */
[----:B----4-:R-:W-:-:S13]  /*0db0*/  ISETP.NE.AND P0, PT, R0, 0x3, PT ;  /* 0x000000030000780c */ /* 0x010fda0003f05270 */
[----:B------:R-:W-:Y:S05]  /*0dc0*/  @P0 BRA `(.L_x_15) ;  /* 0x0000000000340947 */ /* 0x000fea0003800000 */
[----:B--23--:R-:W-:Y:S01]  /*0dd0*/  UMOV UR5, 0x400 ;  /* 0x0000040000057882 */ /* 0x00cfe20000000000 */
[----:B------:R-:W-:Y:S01]  /*0de0*/  UMOV UR4, 0x20 ;  /* 0x0000002000047882 */ /* 0x000fe20000000000 */
[----:B------:R-:W-:Y:S02]  /*0df0*/  ULEA UR5, UR37, UR5, 0x18 ;  /* 0x0000000525057291 */ /* 0x000fe4000f8ec0ff */
[----:B------:R-:W-:-:S04]  /*0e00*/  UIADD3 UR12, UPT, UPT, -UR4, 0x100000, URZ ;  /* 0x00100000040c7890 */ /* 0x000fc8000fffe1ff */
[----:B------:R-:W-:Y:S02]  /*0e10*/  USHF.L.U32 UR13, UR12, 0xb, URZ ;  /* 0x0000000b0c0d7899 */ /* 0x000fe400080006ff */
[----:B------:R-:W-:Y:S01]  /*0e20*/  USHF.L.U32 UR12, UR12, 0x1, URZ ;  /* 0x000000010c0c7899 */ /* 0x000fe200080006ff */
[----:B------:R-:W-:Y:S01]  /*0e30*/  ELECT P0, URZ, PT ;  /* 0x0000000000ff782f */ /* 0x000fe20003800000 */
[----:B------:R-:W2:Y:S10]  /*0e40*/  FENCE.VIEW.ASYNC.S ;  /* 0x00000000000073c6 */ /* 0x000eb40000000000 */
[----:B--2---:R4:W2:Y:S01]  /*0e50*/  SYNCS.EXCH.64 URZ, [UR5+0x180], UR12 ;  /* 0x0001800c05ff75b2 */ /* 0x0048a20008000100 */
[----:B------:R4:W3:Y:S01]  /*0e60*/  SYNCS.EXCH.64 URZ, [UR5+0x190], UR12 ;  /* 0x0001900c05ff75b2 */ /* 0x0008e20008000100 */
[----:B------:R4:W1:Y:S01]  /*0e70*/  SYNCS.EXCH.64 URZ, [UR5+0x188], UR12 ;  /* 0x0001880c05ff75b2 */ /* 0x0008620008000100 */
[----:B------:R4:W1:Y:S02]  /*0e80*/  SYNCS.EXCH.64 URZ, [UR5+0x198], UR12 ;  /* 0x0001980c05ff75b2 */ /* 0x0008640008000100 */
[----:B----4-:R-:W-:Y:S01]  /*0e90*/  NOP ;  /* 0x0000000000007918 */ /* 0x010fe20000000000 */
.L_x_15:
[----:B------:R-:W-:Y:S01]  /*0ea0*/  VOTEU.ALL UP0, P1 ;  /* 0x0000000000ff7886 */ /* 0x000fe20000800000 */
[----:B--23--:R-:W-:Y:S01]  /*0eb0*/  UMOV UR12, 0x20 ;  /* 0x00000020000c7882 */ /* 0x00cfe20000000000 */
[----:B------:R-:W2:Y:S01]  /*0ec0*/  LDCU UR5, c[0x0][0x36c] ;  /* 0x00006d80ff0577ac */ /* 0x000ea20008000800 */
[----:B------:R-:W-:Y:S01]  /*0ed0*/  NOP ;  /* 0x0000000000007918 */ /* 0x000fe20000000000 */
[----:B------:R-:W-:Y:S01]  /*0ee0*/  LOP3.LUT R10, R72, 0x1f, RZ, 0xc0, !PT ;  /* 0x0000001f480a7812 */ /* 0x000fe200078ec0ff */
[----:B------:R-:W-:Y:S01]  /*0ef0*/  @!UP0 UMOV UR4, 0x400 ;  /* 0x0000040000048882 */ /* 0x000fe20000000000 */
[----:B------:R-:W-:-:S04]  /*0f00*/  @!UP0 UIADD3 UR12, UPT, UPT, -UR12, 0x100000, URZ ;  /* 0x001000000c0c8890 */ /* 0x000fc8000fffe1ff */
[----:B------:R-:W-:Y:S02]  /*0f10*/  @!UP0 USHF.L.U32 UR13, UR12, 0xb, URZ ;  /* 0x0000000b0c0d8899 */ /* 0x000fe400080006ff */
[----:B------:R-:W-:Y:S02]  /*0f20*/  @!UP0 USHF.L.U32 UR12, UR12, 0x1, URZ ;  /* 0x000000010c0c8899 */ /* 0x000fe400080006ff */
[----:B------:R-:W-:Y:S01]  /*0f30*/  @!UP0 ULEA UR4, UR37, UR4, 0x18 ;  /* 0x0000000425048291 */ /* 0x000fe2000f8ec0ff */
[----:B------:R-:W-:Y:S01]  /*0f40*/  VOTEU.ALL UP0, P1 ;  /* 0x0000000000ff7886 */ /* 0x000fe20000800000 */
[----:B------:R-:W-:Y:S02]  /*0f50*/  UISETP.NE.AND UP4, UPT, UR10, URZ, UPT ;  /* 0x000000ff0a00728c */ /* 0x000fe4000bf85270 */
[----:B--2---:R-:W-:Y:S01]  /*0f60*/  UISETP.EQ.U32.AND UP2, UPT, UR5, 0x1, UPT ;  /* 0x000000010500788c */ /* 0x004fe2000bf42070 */
[----:B------:R-:W2:Y:S07]  /*0f70*/  FENCE.VIEW.ASYNC.S ;  /* 0x00000000000073c6 */ /* 0x000eae0000000000 */
[----:B--2---:R2:W3:Y:S01]  /*0f80*/  @!UP0 SYNCS.EXCH.64 URZ, [UR4+0x1a0], UR12 ;  /* 0x0001a00c04ff85b2 */ /* 0x0044e20008000100 */
[----:B------:R-:W-:Y:S05]  /*0f90*/  BRA.U !UP2, `(.L_x_16) ;  /* 0x000000010a087547 */ /* 0x000fea000b800000 */
[----:B-1-3--:R-:W-:Y:S01]  /*0fa0*/  UCGABAR_ARV ;  /* 0x00000000000079c7 */ /* 0x00afe20008000000 */
[----:B------:R-:W-:Y:S05]  /*0fb0*/  BRA `(.L_x_17) ;  /* 0x0000000000047947 */ /* 0x000fea0003800000 */
.L_x_16:
[----:B-1-3--:R-:W-:Y:S01]  /*0fc0*/  NOP ;  /* 0x0000000000007918 */ /* 0x00afe20000000000 */
.L_x_17:
[----:B------:R-:W1:Y:S01]  /*0fd0*/  S2R R11, SR_CTAID.X ;  /* 0x00000000000b7919 */ /* 0x000e620000002500 */
[----:B------:R-:W-:-:S05]  /*0fe0*/  CS2R.32 R60, SR_CgaSize ;  /* 0x00000000003c7805 */ /* 0x000fca0000008a00 */
[----:B------:R-:W-:-:S05]  /*0ff0*/  IMAD R60, R60, -0xa0, RZ ;  /* 0xffffff603c3c7824 */ /* 0x000fca00078e02ff */
[----:B------:R-:W-:-:S14]  /*1000*/  R2UR UR5, R60 ;  /* 0x000000003c0572ca */ /* 0x000fdc00000e0000 */
[----:B------:R-:W3:Y:S01]  /*1010*/  LDCU UR5, c[0x0][UR5+0x2b0] ;  /* 0x00005600050577ac */ /* 0x000ee20008000800 */
[----:B------:R-:W-:-:S05]  /*1020*/  CS2R.32 R0, SR_CgaSize ;  /* 0x0000000000007805 */ /* 0x000fca0000008a00 */
[----:B------:R-:W-:-:S06]  /*1030*/  IMAD R0, R0, -0xa0, RZ ;  /* 0xffffff6000007824 */ /* 0x000fcc00078e02ff */
[----:B------:R-:W4:Y:S01]  /*1040*/  LDC R0, c[0x0][R0+0x2a0] ;  /* 0x0000a80000007b82 */ /* 0x000f220000000800 */
[----:B------:R-:W-:Y:S01]  /*1050*/  PRMT R8, RZ, 0x7610, R8 ;  /* 0x00007610ff087816 */ /* 0x000fe20000000008 */
[----:B------:R-:W3:Y:S01]  /*1060*/  S2R R20, SR_CTAID.Y ;  /* 0x0000000000147919 */ /* 0x000ee20000002600 */
[----:B------:R-:W-:-:S05]  /*1070*/  CS2R.32 R60, SR_CgaSize ;  /* 0x00000000003c7805 */ /* 0x000fca0000008a00 */
[----:B------:R-:W-:-:S05]  /*1080*/  IMAD R60, R60, -0xa0, RZ ;  /* 0xffffff603c3c7824 */ /* 0x000fca00078e02ff */
[----:B--2---:R-:W-:-:S14]  /*1090*/  R2UR UR4, R60 ;  /* 0x000000003c0472ca */ /* 0x004fdc00000e0000 */
[----:B------:R-:W2:Y:S01]  /*10a0*/  LDCU UR4, c[0x0][UR4+0x2b4] ;  /* 0x00005680040477ac */ /* 0x000ea20008000800 */
[----:B------:R-:W1:Y:S01]  /*10b0*/  LDCU UR11, c[0x0][0xb30] ;  /* 0x00016600ff0b77ac */ /* 0x000e620008000800 */
[----:B------:R-:W3:Y:S01]  /*10c0*/  LDC R9, c[0x0][0xb24] ;  /* 0x0002c900ff097b82 */ /* 0x000ee20000000800 */
[----:B------:R-:W-:Y:S02]  /*10d0*/  UISETP.GT.U32.AND UP0, UPT, UR9, 0xffff, UPT ;  /* 0x0000ffff0900788c */ /* 0x000fe4000bf04070 */
[----:B------:R-:W-:Y:S02]  /*10e0*/  USHF.L.U32 UR7, UR37, 0xa, URZ ;  /* 0x0000000a25077899 */ /* 0x000fe400080006ff */
[----:B------:R-:W-:Y:S01]  /*10f0*/  USEL UR12, UR9, 0xffff, !UP0 ;  /* 0x0000ffff090c7887 */ /* 0x000fe2000c000000 */
[----:B------:R-:W-:-:S05]  /*1100*/  CS2R.32 R58, SR_CgaSize ;  /* 0x00000000003a7805 */ /* 0x000fca0000008a00 */
[----:B------:R-:W-:-:S06]  /*1110*/  IMAD R58, R58, -0xa0, RZ ;  /* 0xffffff603a3a7824 */ /* 0x000fcc00078e02ff */
[----:B------:R-:W4:Y:S01]  /*1120*/  LDC R58, c[0x0][R58+0x2a4] ;  /* 0x0000a9003a3a7b82 */ /* 0x000f220000000800 */
[----:B------:R-:W-:Y:S02]  /*1130*/  ULOP3.LUT UR7, UR7, 0x800, URZ, 0xc0, !UPT ;  /* 0x0000080007077892 */ /* 0x000fe4000f8ec0ff */
[----:B------:R-:W-:Y:S02]  /*1140*/  ULOP3.LUT UR12, UR12, 0xffff, URZ, 0xc0, !UPT ;  /* 0x0000ffff0c0c7892 */ /* 0x000fe4000f8ec0ff */
[----:B------:R-:W-:-:S03]  /*1150*/  UISETP.NE.AND UP3, UPT, UR10, 0x2, UPT ;  /* 0x000000020a00788c */ /* 0x000fc6000bf65270 */
[----:B------:R-:W4:Y:S01]  /*1160*/  LDC R26, c[0x0][0xb24] ;  /* 0x0002c900ff1a7b82 */ /* 0x000f220000000800 */
[----:B-1----:R-:W-:Y:S01]  /*1170*/  UISETP.NE.AND UP0, UPT, UR11, 0x1, UPT ;  /* 0x000000010b00788c */ /* 0x002fe2000bf05270 */
[----:B------:R-:W-:Y:S01]  /*1180*/  I2FP.F32.U32 R60, R11 ;  /* 0x0000000b003c7245 */ /* 0x000fe20000201000 */
[----:B------:R-:W-:-:S05]  /*1190*/  IMAD.MOV.U32 R21, RZ, RZ, R11 ;  /* 0x000000ffff157224 */ /* 0x000fca00078e000b */
[----:B------:R-:W1:Y:S01]  /*11a0*/  S2UR UR36, SR_CTAID.Z ;  /* 0x00000000002479c3 */ /* 0x000e620000002700 */
[----:B---3--:R-:W-:Y:S02]  /*11b0*/  ISETP.GE.AND P0, PT, R9, 0x1, PT ;  /* 0x000000010900780c */ /* 0x008fe40003f06270 */
[----:B------:R-:W-:Y:S01]  /*11c0*/  I2FP.F32.U32 R3, R20 ;  /* 0x0000001400037245 */ /* 0x000fe20000201000 */
[----:B------:R-:W-:Y:S01]  /*11d0*/  FMUL R60, R60, UR5 ;  /* 0x000000053c3c7c20 */ /* 0x000fe20008400000 */
[----:B------:R-:W-:-:S03]  /*11e0*/  USHF.R.U32.HI UR5, URZ, 0x6, UR7 ;  /* 0x00000006ff057899 */ /* 0x000fc60008011607 */
[----:B--2---:R-:W-:Y:S01]  /*11f0*/  FMUL R3, R3, UR4 ;  /* 0x0000000403037c20 */ /* 0x004fe20008400000 */
[----:B------:R-:W-:Y:S01]  /*1200*/  UMOV UR4, 0x5 ;  /* 0x0000000500047882 */ /* 0x000fe20000000000 */
[----:B------:R-:W2:Y:S01]  /*1210*/  F2I.U32.TRUNC.NTZ R60, R60 ;  /* 0x0000003c003c7305 */ /* 0x000ea2000020f000 */
[----:B------:R-:W-:-:S07]  /*1220*/  USHF.L.U32 UR4, UR4, UR12, URZ ;  /* 0x0000000c04047299 */ /* 0x000fce00080006ff */
[----:B------:R-:W3:Y:S01]  /*1230*/  F2I.U32.TRUNC.NTZ R3, R3 ;  /* 0x0000000300037305 */ /* 0x000ee2000020f000 */
[----:B--2---:R-:W-:-:S04]  /*1240*/  IMAD.MOV R60, RZ, RZ, -R60 ;  /* 0x000000ffff3c7224 */ /* 0x004fc800078e0a3c */
[----:B----4-:R-:W-:Y:S01]  /*1250*/  IMAD R60, R0, R60, R11 ;  /* 0x0000003c003c7224 */ /* 0x010fe200078e020b */
[----:B------:R-:W-:Y:S02]  /*1260*/  PRMT R0, RZ, 0x7610, R0 ;  /* 0x00007610ff007816 */ /* 0x000fe40000000000 */
[----:B---3--:R-:W-:-:S05]  /*1270*/  IADD3 R3, PT, PT, -R3, RZ, RZ ;  /* 0x000000ff03037210 */ /* 0x008fca0007ffe1ff */
[----:B------:R-:W-:Y:S01]  /*1280*/  IMAD R58, R58, R3, R20 ;  /* 0x000000033a3a7224 */ /* 0x000fe200078e0214 */
[----:B-1----:R-:W-:Y:S06]  /*1290*/  BRA.U UP4, `(.L_x_18) ;  /* 0x0000000104387547 */ /* 0x002fec000b800000 */
[----:B------:R-:W-:Y:S02]  /*12a0*/  ISETP.NE.AND P1, PT, R58, RZ, PT ;  /* 0x000000ff3a00720c */ /* 0x000fe40003f25270 */
[C---:B------:R-:W-:Y:S02]  /*12b0*/  LOP3.LUT R0, R60.reuse, 0x2, RZ, 0x3c, !PT ;  /* 0x000000023c007812 */ /* 0x040fe400078e3cff */
[----:B------:R-:W-:Y:S02]  /*12c0*/  ISETP.GT.U32.AND P2, PT, R60, 0x1, P1 ;  /* 0x000000013c00780c */ /* 0x000fe40000f44070 */
[----:B------:R-:W-:Y:S01]  /*12d0*/  ISETP.GT.U32.AND P1, PT, R0, 0x1, P1 ;  /* 0x000000010000780c */ /* 0x000fe20000f24070 */
[----:B------:R-:W-:Y:S01]  /*12e0*/  IMAD.MOV.U32 R0, RZ, RZ, 0x3 ;  /* 0x00000003ff007424 */ /* 0x000fe200078e00ff */
[----:B------:R-:W-:Y:S02]  /*12f0*/  SEL R4, RZ, 0x1, P2 ;  /* 0x00000001ff047807 */ /* 0x000fe40001000000 */
[----:B------:R-:W-:-:S02]  /*1300*/  SEL R2, RZ, 0x4, P1 ;  /* 0x00000004ff027807 */ /* 0x000fc40000800000 */
[----:B------:R-:W-:Y:S02]  /*1310*/  SEL R5, RZ, 0x2, P2 ;  /* 0x00000002ff057807 */ /* 0x000fe40001000000 */
[----:B------:R-:W-:Y:S02]  /*1320*/  LOP3.LUT R3, R60, 0xfffffffe, RZ, 0xc0, !PT ;  /* 0xfffffffe3c037812 */ /* 0x000fe400078ec0ff */
[----:B------:R-:W-:Y:S02]  /*1330*/  IADD3 R5, PT, PT, R2, R5, R4 ;  /* 0x0000000502057210 */ /* 0x000fe40007ffe004 */
[----:B------:R-:W-:Y:S02]  /*1340*/  SEL R2, RZ, 0x8, P1 ;  /* 0x00000008ff027807 */ /* 0x000fe40000800000 */
[----:B------:R-:W-:-:S03]  /*1350*/  SHF.L.U32 R0, R0, R3, RZ ;  /* 0x0000000300007219 */ /* 0x000fc600000006ff */
[----:B------:R-:W-:-:S05]  /*1360*/  IMAD.IADD R2, R5, 0x1, R2 ;  /* 0x0000000105027824 */ /* 0x000fca00078e0202 */
[----:B------:R-:W-:Y:S02]  /*1370*/  PRMT R8, R2, 0x7610, R8 ;  /* 0x0000761002087816 */ /* 0x000fe40000000008 */
.L_x_18:
[----:B------:R-:W-:Y:S05]  /*1380*/  @!P0 BRA `(.L_x_19) ;  /* 0x0000000000b88947 */ /* 0x000fea0003800000 */
[----:B------:R-:W1:Y:S01]  /*1390*/  LDC.64 R4, c[0x0][0xb18] ;  /* 0x0002c600ff047b82 */ /* 0x000e620000000a00 */
[----:B------:R-:W-:-:S07]  /*13a0*/  ISETP.NE.AND P0, PT, R9, 0x1, PT ;  /* 0x000000010900780c */ /* 0x000fce0003f05270 */
[----:B------:R-:W2:Y:S08]  /*13b0*/  LDC R14, c[0x0][0xb0c] ;  /* 0x0002c300ff0e7b82 */ /* 0x000eb00000000800 */
[----:B------:R-:W3:Y:S08]  /*13c0*/  LDC R13, c[0x0][0x370] ;  /* 0x0000dc00ff0d7b82 */ /* 0x000ef00000000800 */
[----:B------:R-:W4:Y:S01]  /*13d0*/  LDC R16, c[0x0][0x374] ;  /* 0x0000dd00ff107b82 */ /* 0x000f220000000800 */
[----:B-1----:R-:W-:-:S07]  /*13e0*/  ISETP.NE.AND P1, PT, R4, 0x1, PT ;  /* 0x000000010400780c */ /* 0x002fce0003f25270 */
[----:B------:R-:W3:Y:S01]  /*13f0*/  LDC.64 R6, c[0x0][0xb10] ;  /* 0x0002c400ff067b82 */ /* 0x000ee20000000a00 */
[----:B--2---:R-:W-:-:S07]  /*1400*/  ISETP.NE.AND P2, PT, R14, 0x1, PT ;  /* 0x000000010e00780c */ /* 0x004fce0003f45270 */
[----:B------:R-:W1:Y:S08]  /*1410*/  LDC R12, c[0x0][0xb20] ;  /* 0x0002c800ff0c7b82 */ /* 0x000e700000000800 */
[----:B------:R-:W2:Y:S01]  /*1420*/  LDC.64 R2, c[0x0][0xb28] ;  /* 0x0002ca00ff027b82 */ /* 0x000ea20000000a00 */
[----:B----4-:R-:W-:-:S04]  /*1430*/  IMAD.HI.U32 R15, R16, R5, RZ ;  /* 0x00000005100f7227 */ /* 0x010fc800078e00ff */
[----:B------:R-:W-:-:S04]  /*1440*/  IMAD.HI.U32 R5, R20, R5, RZ ;  /* 0x0000000514057227 */ /* 0x000fc800078e00ff */
[----:B---3--:R-:W-:-:S04]  /*1450*/  IMAD.HI.U32 R18, R13, R6, RZ ;  /* 0x000000060d127227 */ /* 0x008fc800078e00ff */
[C---:B------:R-:W-:Y:S01]  /*1460*/  IMAD.HI.U32 R22, R11.reuse, R6, RZ ;  /* 0x000000060b167227 */ /* 0x040fe200078e00ff */
[-C--:B------:R-:W-:Y:S02]  /*1470*/  @P2 SHF.R.U32.HI R13, RZ, R7.reuse, R18 ;  /* 0x00000007ff0d2219 */ /* 0x080fe40000011612 */
[-C--:B-1----:R-:W-:Y:S02]  /*1480*/  @P1 SHF.R.U32.HI R16, RZ, R12.reuse, R15 ;  /* 0x0000000cff101219 */ /* 0x082fe4000001160f */
[----:B------:R-:W-:Y:S02]  /*1490*/  SHF.R.U32.HI R5, RZ, R12, R5 ;  /* 0x0000000cff057219 */ /* 0x000fe40000011605 */
[----:B------:R-:W-:Y:S02]  /*14a0*/  SHF.R.U32.HI R22, RZ, R7, R22 ;  /* 0x00000007ff167219 */ /* 0x000fe40000011616 */
[----:B------:R-:W-:Y:S01]  /*14b0*/  SEL R5, R20, R5, !P1 ;  /* 0x0000000514057207 */ /* 0x000fe20004800000 */
[----:B--2---:R-:W-:Y:S01]  /*14c0*/  IMAD.HI.U32 R18, R16, R2, RZ ;  /* 0x0000000210127227 */ /* 0x004fe200078e00ff */
[----:B------:R-:W-:-:S02]  /*14d0*/  SEL R21, R11, R22, !P2 ;  /* 0x000000160b157207 */ /* 0x000fc40005000000 */
[----:B------:R-:W-:Y:S01]  /*14e0*/  IADD3 R7, PT, PT, -R5, RZ, RZ ;  /* 0x000000ff05077210 */ /* 0x000fe20007ffe1ff */
[----:B------:R-:W-:Y:S01]  /*14f0*/  IMAD.HI.U32 R6, R13, R2, RZ ;  /* 0x000000020d067227 */ /* 0x000fe200078e00ff */
[----:B------:R-:W-:-:S03]  /*1500*/  @P0 SHF.R.U32.HI R16, RZ, R3, R18 ;  /* 0x00000003ff100219 */ /* 0x000fc60000011612 */
[----:B------:R-:W-:Y:S01]  /*1510*/  IMAD R7, R4, R7, R20 ;  /* 0x0000000704077224 */ /* 0x000fe200078e0214 */
[----:B------:R-:W-:Y:S01]  /*1520*/  @P0 SHF.R.U32.HI R13, RZ, R3, R6 ;  /* 0x00000003ff0d0219 */ /* 0x000fe20000011606 */
[----:B------:R-:W-:-:S04]  /*1530*/  IMAD R16, R16, R9, RZ ;  /* 0x0000000910107224 */ /* 0x000fc800078e02ff */
[----:B------:R-:W-:Y:S01]  /*1540*/  IMAD R6, R13, R9, RZ ;  /* 0x000000090d067224 */ /* 0x000fe200078e02ff */
[----:B------:R-:W-:-:S04]  /*1550*/  ISETP.GE.AND P1, PT, R5, R16, PT ;  /* 0x000000100500720c */ /* 0x000fc80003f26270 */
[----:B------:R-:W-:Y:S01]  /*1560*/  ISETP.GE.OR P1, PT, R21, R6, P1 ;  /* 0x000000061500720c */ /* 0x000fe20000f26670 */
[----:B------:R-:W-:-:S05]  /*1570*/  IMAD.HI.U32 R6, R5, R2, RZ ;  /* 0x0000000205067227 */ /* 0x000fca00078e00ff */
[----:B------:R-:W-:-:S04]  /*1580*/  SHF.R.U32.HI R6, RZ, R3, R6 ;  /* 0x00000003ff067219 */ /* 0x000fc80000011606 */
[----:B------:R-:W-:-:S03]  /*1590*/  SEL R6, R5, R6, !P0 ;  /* 0x0000000605067207 */ /* 0x000fc60004000000 */
[----:B------:R-:W-:Y:S01]  /*15a0*/  @!P1 IMAD.HI.U32 R12, R21, R2, RZ ;  /* 0x00000002150c9227 */ /* 0x000fe200078e00ff */
[----:B------:R-:W-:-:S04]  /*15b0*/  IADD3 R2, PT, PT, -R6, RZ, RZ ;  /* 0x000000ff06027210 */ /* 0x000fc80007ffe1ff */
[----:B------:R-:W-:Y:S01]  /*15c0*/  @!P1 SHF.R.U32.HI R12, RZ, R3, R12 ;  /* 0x00000003ff0c9219 */ /* 0x000fe2000001160c */
[----:B------:R-:W-:-:S03]  /*15d0*/  IMAD R2, R9, R2, R5 ;  /* 0x0000000209027224 */ /* 0x000fc600078e0205 */
[----:B------:R-:W-:-:S05]  /*15e0*/  @!P1 SEL R3, R21, R12, !P0 ;  /* 0x0000000c15039207 */ /* 0x000fca0004000000 */
[--C-:B------:R-:W-:Y:S02]  /*15f0*/  @!P1 IMAD.IADD R6, R6, 0x1, -R3.reuse ;  /* 0x0000000106069824 */ /* 0x100fe400078e0a03 */
[----:B------:R-:W-:Y:S01]  /*1600*/  @!P1 IMAD R3, R2, R13, R3 ;  /* 0x0000000d02039224 */ /* 0x000fe200078e0203 */
[----:B------:R-:W-:Y:S01]  /*1610*/  IADD3 R2, PT, PT, -R21, RZ, RZ ;  /* 0x000000ff15027210 */ /* 0x000fe20007ffe1ff */
[----:B------:R-:W-:Y:S02]  /*1620*/  @!P1 IMAD R5, R6, R9, R21 ;  /* 0x0000000906059224 */ /* 0x000fe400078e0215 */
[----:B------:R-:W-:Y:S02]  /*1630*/  @!P1 IMAD.MOV.U32 R21, RZ, RZ, R3 ;  /* 0x000000ffff159224 */ /* 0x000fe400078e0003 */
[----:B------:R-:W-:Y:S02]  /*1640*/  IMAD R2, R14, R2, R11 ;  /* 0x000000020e027224 */ /* 0x000fe400078e020b */
[----:B------:R-:W-:-:S02]  /*1650*/  IMAD R20, R5, R4, R7 ;  /* 0x0000000405147224 */ /* 0x000fc400078e0207 */
[----:B------:R-:W-:Y:S02]  /*1660*/  IMAD R21, R21, R14, R2 ;  /* 0x0000000e15157224 */ /* 0x000fe400078e0202 */
.L_x_19:
[----:B------:R-:W-:Y:S05]  /*1670*/  BRA.U UP0, `(.L_x_20) ;  /* 0x0000000100407547 */ /* 0x000fea000b800000 */
[----:B------:R-:W1:Y:S08]  /*1680*/  LDC.64 R4, c[0x0][0xb10] ;  /* 0x0002c400ff047b82 */ /* 0x000e700000000a00 */
[----:B------:R-:W2:Y:S08]  /*1690*/  LDC.64 R2, c[0x0][0xb18] ;  /* 0x0002c600ff027b82 */ /* 0x000eb00000000a00 */
[----:B------:R-:W3:Y:S08]  /*16a0*/  LDC R6, c[0x0][0xb20] ;  /* 0x0002c800ff067b82 */ /* 0x000ef00000000800 */
[----:B------:R-:W4:Y:S01]  /*16b0*/  LDC R12, c[0x0][0xb0c] ;  /* 0x0002c300ff0c7b82 */ /* 0x000f220000000800 */
[----:B-1----:R-:W-:-:S05]  /*16c0*/  IMAD.HI.U32 R4, R21, R4, RZ ;  /* 0x0000000415047227 */ /* 0x002fca00078e00ff */
[----:B------:R-:W-:Y:S01]  /*16d0*/  SHF.R.U32.HI R4, RZ, R5, R4 ;  /* 0x00000005ff047219 */ /* 0x000fe20000011604 */
[----:B--2---:R-:W-:Y:S01]  /*16e0*/  IMAD.HI.U32 R3, R20, R3, RZ ;  /* 0x0000000314037227 */ /* 0x004fe200078e00ff */
[----:B------:R-:W-:-:S04]  /*16f0*/  ISETP.NE.AND P0, PT, R2, 0x1, PT ;  /* 0x000000010200780c */ /* 0x000fc80003f05270 */
[----:B---3--:R-:W-:-:S04]  /*1700*/  SHF.R.U32.HI R3, RZ, R6, R3 ;  /* 0x00000006ff037219 */ /* 0x008fc80000011603 */
[----:B------:R-:W-:Y:S02]  /*1710*/  SEL R3, R20, R3, !P0 ;  /* 0x0000000314037207 */ /* 0x000fe40004000000 */
[----:B----4-:R-:W-:-:S04]  /*1720*/  ISETP.NE.AND P1, PT, R12, 0x1, PT ;  /* 0x000000010c00780c */ /* 0x010fc80003f25270 */
[----:B------:R-:W-:-:S05]  /*1730*/  SEL R6, R21, R4, !P1 ;  /* 0x0000000415067207 */ /* 0x000fca0004800000 */
[----:B------:R-:W-:Y:S02]  /*1740*/  IMAD.IADD R4, R3, 0x1, -R6 ;  /* 0x0000000103047824 */ /* 0x000fe400078e0a06 */
[----:B------:R-:W-:Y:S02]  /*1750*/  IMAD.IADD R3, R6, 0x1, -R3 ;  /* 0x0000000106037824 */ /* 0x000fe400078e0a03 */
[----:B------:R-:W-:Y:S02]  /*1760*/  IMAD R21, R4, R12, R21 ;  /* 0x0000000c04157224 */ /* 0x000fe400078e0215 */
[----:B------:R-:W-:Y:S02]  /*1770*/  IMAD R20, R3, R2, R20 ;  /* 0x0000000203147224 */ /* 0x000fe400078e0214 */
.L_x_20:
[----:B------:R-:W-:Y:S05]  /*1780*/  BRA.U !UP2, `(.L_x_21) ;  /* 0x000000010a0c7547 */ /* 0x000fea000b800000 */
[----:B------:R-:W-:Y:S01]  /*1790*/  UCGABAR_WAIT ;  /* 0x0000000000007dc7 */ /* 0x000fe20008000000 */
[----:B------:R-:W-:Y:S01]  /*17a0*/  CCTL.IVALL ;  /* 0x00000000ff00798f */ /* 0x000fe20002000000 */
[----:B------:R-:W-:Y:S05]  /*17b0*/  BRA `(.L_x_22) ;  /* 0x0000000000047947 */ /* 0x000fea0003800000 */
.L_x_21:
[----:B------:R-:W-:Y:S06]  /*17c0*/  BAR.SYNC.DEFER_BLOCKING 0x0 ;  /* 0x0000000000007b1d */ /* 0x000fec0000010000 */
.L_x_22:
[----:B------:R-:W-:Y:S05]  /*17d0*/  BRA.U UP3, `(.L_x_23) ;  /* 0x0000001903087547 */ /* 0x000fea000b800000 */
[----:B------:R-:W1:Y:S01]  /*17e0*/  LDCU UR13, c[0x0][0x38c] ;  /* 0x00007180ff0d77ac */ /* 0x000e620008000800 */
[----:B------:R-:W2:Y:S01]  /*17f0*/  LDC R9, c[0x0][0x370] ;  /* 0x0000dc00ff097b82 */ /* 0x000ea20000000800 */
[----:B------:R-:W-:Y:S01]  /*1800*/  IMAD.SHL.U32 R16, R11, 0x40, RZ ;  /* 0x000000400b107824 */ /* 0x000fe200078e00ff */
[----:B------:R-:W-:Y:S01]  /*1810*/  PLOP3.LUT P1, PT, PT, PT, UP5, 0x80, 0x8 ;  /* 0x000000000008781c */ /* 0x000fe20003f2f058 */
[----:B------:R-:W-:Y:S01]  /*1820*/  HFMA2 R12, -RZ, RZ, 0, 0 ;  /* 0x00000000ff0c7431 */ /* 0x000fe200000001ff */
[----:B------:R-:W-:Y:S01]  /*1830*/  UISETP.NE.AND UP1, UPT, UR10, URZ, UPT ;  /* 0x000000ff0a00728c */ /* 0x000fe2000bf25270 */
[----:B------:R-:W-:Y:S01]  /*1840*/  ISETP.NE.AND P4, PT, R10, RZ, P5 ;  /* 0x000000ff0a00720c */ /* 0x000fe20002f85270 */
[----:B------:R-:W-:Y:S01]  /*1850*/  IMAD.MOV.U32 R15, RZ, RZ, 0x1 ;  /* 0x00000001ff0f7424 */ /* 0x000fe200078e00ff */
[----:B------:R-:W-:Y:S01]  /*1860*/  PLOP3.LUT P1, PT, P1, PT, PT, 0x8, 0x80 ;  /* 0x000000000080781c */ /* 0x000fe20000f2e170 */
[----:B------:R-:W3:Y:S01]  /*1870*/  LDC R0, c[0x0][0x374] ;  /* 0x0000dd00ff007b82 */ /* 0x000ee20000000800 */
[----:B------:R-:W-:Y:S01]  /*1880*/  IMAD.MOV.U32 R14, RZ, RZ, RZ ;  /* 0x000000ffff0e7224 */ /* 0x000fe200078e00ff */
[----:B------:R-:W-:Y:S01]  /*1890*/  MOV R8, 0x1 ;  /* 0x0000000100087802 */ /* 0x000fe20000000f00 */
[----:B------:R-:W-:Y:S01]  /*18a0*/  IMAD.MOV.U32 R10, RZ, RZ, RZ ;  /* 0x000000ffff0a7224 */ /* 0x000fe200078e00ff */
[----:B------:R-:W-:Y:S01]  /*18b0*/  LOP3.LUT R16, R16, 0x40, RZ, 0xc0, !PT ;  /* 0x0000004010107812 */ /* 0x000fe200078ec0ff */
[----:B------:R-:W4:Y:S01]  /*18c0*/  LDCU.64 UR22, c[0x0][0x348] ;  /* 0x00006900ff1677ac */ /* 0x000f220008000a00 */
[----:B-1----:R-:W-:-:S02]  /*18d0*/  UIADD3 UR8, UPT, UPT, UR13, 0x3f, URZ ;  /* 0x0000003f0d087890 */ /* 0x002fc4000fffe0ff */
[----:B------:R-:W-:Y:S02]  /*18e0*/  USEL UR25, UR6, 0x2, UP1 ;  /* 0x0000000206197887 */ /* 0x000fe40008800000 */
[----:B------:R-:W-:Y:S01]  /*18f0*/  USHF.R.S32.HI UR15, URZ, 0x1f, UR8 ;  /* 0x0000001fff0f7899 */ /* 0x000fe20008011408 */
[----:B------:R-:W-:-:S03]  /*1900*/  UMOV UR26, URZ ;  /* 0x000000ff001a7c82 */ /* 0x000fc60008000000 */
[----:B------:R-:W-:Y:S02]  /*1910*/  ULEA.HI UR15, UR15, UR8, URZ, 0x6 ;  /* 0x000000080f0f7291 */ /* 0x000fe4000f8f30ff */
[----:B------:R-:W-:Y:S02]  /*1920*/  UIADD3 UR8, UPT, UPT, UR13, -0x1, URZ ;  /* 0xffffffff0d087890 */ /* 0x000fe4000fffe0ff */
[----:B------:R-:W-:Y:S02]  /*1930*/  USHF.R.S32.HI UR15, URZ, 0x6, UR15 ;  /* 0x00000006ff0f7899 */ /* 0x000fe4000801140f */
[----:B------:R-:W-:Y:S02]  /*1940*/  UISETP.GE.U32.AND UP2, UPT, UR8, -0x7f, UPT ;  /* 0xffffff810800788c */ /* 0x000fe4000bf46070 */
[----:B------:R-:W-:Y:S02]  /*1950*/  UISETP.LT.U32.AND UP0, UPT, UR15, 0xd, UPT ;  /* 0x0000000d0f00788c */ /* 0x000fe4000bf01070 */
[----:B------:R-:W-:-:S02]  /*1960*/  UIADD3 UR13, UPT, UPT, UR13, 0x7e, URZ ;  /* 0x0000007e0d0d7890 */ /* 0x000fc4000fffe0ff */
[----:B------:R-:W-:-:S04]  /*1970*/  USEL UR14, UR15, 0xd, UP0 ;  /* 0x0000000d0f0e7887 */ /* 0x000fc80008000000 */
[----:B------:R-:W-:Y:S02]  /*1980*/  UIADD3 UR24, UPT, UPT, UR14, -0x1, URZ ;  /* 0xffffffff0e187890 */ /* 0x000fe4000fffe0ff */
[----:B------:R-:W-:Y:S02]  /*1990*/  @UP2 UIADD3 UR24, UPT, UPT, UR14, URZ, URZ ;  /* 0x000000ff0e182290 */ /* 0x000fe4000fffe0ff */
[----:B------:R-:W-:Y:S02]  /*19a0*/  UIADD3 UR27, UPT, UPT, UR15, -UR14, URZ ;  /* 0x8000000e0f1b7290 */ /* 0x000fe4000fffe0ff */
[----:B------:R-:W-:Y:S02]  /*19b0*/  UIADD3 UR21, UPT, UPT, UR24, 0x1, URZ ;  /* 0x0000000118157890 */ /* 0x000fe4000fffe0ff */
[----:B--2-4-:R-:W-:-:S12]  /*19c0*/  UIADD3 UR24, UPT, UPT, -UR24, URZ, URZ ;  /* 0x000000ff18187290 */ /* 0x014fd8000fffe1ff */
.L_x_43:
[----:B------:R-:W-:Y:S01]  /*19d0*/  UISETP.NE.AND UP0, UPT, UR37, URZ, UPT ;  /* 0x000000ff2500728c */ /* 0x000fe2000bf05270 */
[----:B------:R-:W1:Y:S08]  /*19e0*/  S2UR UR37, SR_CgaCtaId ;  /* 0x00000000002579c3 */ /* 0x000e700000008800 */
[----:B------:R-:W-:Y:S05]  /*19f0*/  BRA.U UP0, `(.L_x_24) ;  /* 0x0000000100347547 */ /* 0x000fea000b800000 */
[----:B------:R-:W2:Y:S01]  /*1a00*/  S2R R2, SR_CgaCtaId ;  /* 0x0000000000027919 */ /* 0x000ea20000008800 */
[----:B------:R-:W-:-:S04]  /*1a10*/  MOV R3, 0x400 ;  /* 0x0000040000037802 */ /* 0x000fc80000000f00 */
[----:B--2---:R-:W-:Y:S02]  /*1a20*/  LEA R3, R2, R3, 0x18 ;  /* 0x0000000302037211 */ /* 0x004fe400078ec0ff */
[----:B------:R-:W-:-:S03]  /*1a30*/  SHF.L.U32 R2, R8, 0x1f, RZ ;  /* 0x0000001f08027819 */ /* 0x000fc600000006ff */
[----:B------:R-:W-:-:S04]  /*1a40*/  IMAD R3, R10, 0x8, R3 ;  /* 0x000000080a037824 */ /* 0x000fc800078e0203 */
[----:B------:R-:W2:Y:S02]  /*1a50*/  SYNCS.PHASECHK.TRANS64.TRYWAIT P0, [R3+URZ+0x190], R2 ;  /* 0x00019002030075a7 */ /* 0x000ea400080011ff */
[----:B--2---:R-:W-:Y:S05]  /*1a60*/  @!P0 BRA `(.L_x_25) ;  /* 0x00000074005c8947 */ /* 0x004fea0003800000 */
.L_x_159:
[----:B------:R-:W-:Y:S01]  /*1a70*/  VIADD R10, R10, 0x1 ;  /* 0x000000010a0a7836 */ /* 0x000fe20000000000 */
[----:B------:R2:W-:Y:S04]  /*1a80*/  SYNCS.ARRIVE.TRANS64.A1T0 RZ, [R3+URZ+0x180], RZ ;  /* 0x000180ff03ff79a7 */ /* 0x0005e800081000ff */
[----:B------:R-:W-:-:S04]  /*1a90*/  ISETP.NE.AND P0, PT, R10, 0x2, PT ;  /* 0x000000020a00780c */ /* 0x000fc80003f05270 */
[----:B------:R-:W-:Y:S02]  /*1aa0*/  SEL R10, R10, RZ, P0 ;  /* 0x000000ff0a0a7207 */ /* 0x000fe40000000000 */
[----:B--2---:R-:W-:-:S04]  /*1ab0*/  SEL R3, RZ, 0x1, P0 ;  /* 0x00000001ff037807 */ /* 0x004fc80000000000 */
[----:B------:R-:W-:-:S07]  /*1ac0*/  LOP3.LUT R8, R8, R3, RZ, 0x3c, !PT ;  /* 0x0000000308087212 */ /* 0x000fce00078e3cff */
.L_x_24:
[----:B------:R-:W-:Y:S01]  /*1ad0*/  UMOV UR6, 0x400 ;  /* 0x0000040000067882 */ /* 0x000fe20000000000 */
[----:B------:R-:W-:Y:S01]  /*1ae0*/  LEA.HI R3, R21, R21, RZ, 0x1 ;  /* 0x0000001515037211 */ /* 0x000fe200078f08ff */
[----:B-1----:R-:W-:Y:S01]  /*1af0*/  ULEA UR6, UR37, UR6, 0x18 ;  /* 0x0000000625067291 */ /* 0x002fe2000f8ec0ff */
[----:B------:R-:W-:Y:S01]  /*1b00*/  SHF.L.U32 R2, R15, 0x1f, RZ ;  /* 0x0000001f0f027819 */ /* 0x000fe200000006ff */
[----:B------:R-:W-:Y:S01]  /*1b10*/  UISETP.GE.U32.AND UP0, UPT, UR13, 0x7f, UPT ;  /* 0x0000007f0d00788c */ /* 0x000fe2000bf06070 */
[C---:B------:R-:W-:Y:S01]  /*1b20*/  R2UR UR9, R16.reuse ;  /* 0x00000000100972ca */ /* 0x040fe200000e0000 */
[----:B------:R-:W-:Y:S01]  /*1b30*/  ULEA UR8, UR26, UR6, 0x3 ;  /* 0x000000061a087291 */ /* 0x000fe2000f8e18ff */
[----:B------:R-:W-:Y:S01]  /*1b40*/  IMAD.SHL.U32 R3, R3, 0x40, RZ ;  /* 0x0000004003037824 */ /* 0x000fe200078e00ff */
[----:B------:R-:W-:Y:S01]  /*1b50*/  R2UR UR10, R16 ;  /* 0x00000000100a72ca */ /* 0x000fe200000e0000 */
[----:B------:R-:W-:-:S03]  /*1b60*/  UMOV UR28, URZ ;  /* 0x000000ff001c7c82 */ /* 0x000fc60008000000 */
[----:B------:R-:W-:-:S03]  /*1b70*/  R2UR UR35, R3 ;  /* 0x00000000032372ca */ /* 0x000fc600000e0000 */
[----:B------:R1:W2:Y:S01]  /*1b80*/  SYNCS.PHASECHK.TRANS64.TRYWAIT P0, [UR8+0x68], R2 ;  /* 0x00006802ff0075a7 */ /* 0x0002a20008001108 */
[----:B------:R-:W-:-:S09]  /*1b90*/  R2UR UR8, R20 ;  /* 0x00000000140872ca */ /* 0x000fd200000e0000 */
[----:B------:R-:W-:-:S04]  /*1ba0*/  ULOP3.LUT UR35, UR9, 0xffffff80, UR35, 0xf8, !UPT ;  /* 0xffffff8009237892 */ /* 0x000fc8000f8ef823 */
[----:B------:R-:W-:Y:S01]  /*1bb0*/  ULEA UR10, UR8, UR10, 0x7 ;  /* 0x0000000a080a7291 */ /* 0x000fe2000f8e38ff */
[----:B------:R-:W-:Y:S11]  /*1bc0*/  BRA.U !UP0, `(.L_x_26) ;  /* 0x0000000108cc7547 */ /* 0x000ff6000b800000 */
[----:B------:R-:W-:Y:S01]  /*1bd0*/  UMOV UR16, UR24 ;  /* 0x0000001800107c82 */ /* 0x000fe20008000000 */
[----:B------:R-:W-:Y:S01]  /*1be0*/  UMOV UR20, UR26 ;  /* 0x0000001a00147c82 */ /* 0x000fe20008000000 */
[----:B------:R-:W-:Y:S01]  /*1bf0*/  UMOV UR34, URZ ;  /* 0x000000ff00227c82 */ /* 0x000fe20008000000 */
[----:B------:R-:W-:-:S05]  /*1c00*/  UMOV UR11, UR5 ;  /* 0x00000005000b7c82 */ /* 0x000fca0008000000 */
.L_x_32:
[----:B------:R-:W-:Y:S01]  /*1c10*/  ULEA UR33, UR20, UR6, 0x3 ;  /* 0x0000000614217291 */ /* 0x000fe2000f8e18ff */
[----:B------:R-:W-:Y:S01]  /*1c20*/  @P5 MOV R3, 0x8000 ;  /* 0x0000800000035802 */ /* 0x000fe20000000f00 */
[----:B-12-4-:R-:W-:Y:S10]  /*1c30*/  @P0 BRA `(.L_x_27) ;  /* 0x00000000000c0947 */ /* 0x016ff40003800000 */
[----:B------:R-:W-:-:S04]  /*1c40*/  SHF.L.U32 R5, R15, 0x1f, RZ ;  /* 0x0000001f0f057819 */ /* 0x000fc800000006ff */
[----:B------:R-:W2:Y:S02]  /*1c50*/  SYNCS.PHASECHK.TRANS64.TRYWAIT P0, [UR33+0x68], R5 ;  /* 0x00006805ff0075a7 */ /* 0x000ea40008001121 */
[----:B--2---:R-:W-:Y:S05]  /*1c60*/  @!P0 BRA `(.L_x_28) ;  /* 0x0000007000f08947 */ /* 0x004fea0003800000 */
.L_x_27:
[----:B------:R2:W-:Y:S01]  /*1c70*/  @P5 SYNCS.ARRIVE.TRANS64 RZ, [UR33], R3 ;  /* 0x00000003ffff59a7 */ /* 0x0005e20008000021 */
[----:B------:R-:W-:Y:S02]  /*1c80*/  ULOP3.LUT UR8, UR25, 0x2, URZ, 0xfc, !UPT ;  /* 0x0000000219087892 */ /* 0x000fe4000f8efcff */
[----:B------:R-:W-:Y:S02]  /*1c90*/  UIADD3 UR16, UPT, UPT, UR16, 0x1, URZ ;  /* 0x0000000110107890 */ /* 0x000fe4000fffe0ff */
[----:B------:R-:W-:Y:S02]  /*1ca0*/  UISETP.NE.AND UP0, UPT, UR8, 0x2, UPT ;  /* 0x000000020800788c */ /* 0x000fe4000bf05270 */
[----:B------:R-:W-:-:S07]  /*1cb0*/  UISETP.NE.AND UP2, UPT, UR16, 0x1, UPT ;  /* 0x000000011000788c */ /* 0x000fce000bf45270 */
[----:B------:R-:W-:Y:S05]  /*1cc0*/  BRA.U UP0, `(.L_x_29) ;  /* 0x0000000100047547 */ /* 0x000fea000b800000 */
[----:B------:R-:W-:Y:S05]  /*1cd0*/  BPT.TRAP 0x1 ;  /* 0x000000040000795c */ /* 0x000fea0000300000 */
.L_x_29:
[----:B------:R-:W-:Y:S04]  /*1ce0*/  BSSY.RECONVERGENT B0, `(.L_x_30) ;  /* 0x0000003000007945 */ /* 0x000fe80003800200 */
[----:B------:R-:W-:Y:S05]  /*1cf0*/  @!P4 BRA `(.L_x_31) ;  /* 0x000000000004c947 */ /* 0x000fea0003800000 */
[----:B------:R-:W-:Y:S05]  /*1d00*/  BPT.TRAP 0x1 ;  /* 0x000000040000795c */ /* 0x000fea0000300000 */
.L_x_31:
[----:B------:R-:W-:Y:S05]  /*1d10*/  BSYNC.RECONVERGENT B0 ;  /* 0x0000000000007941 */ /* 0x000fea0003800200 */
.L_x_30:
[----:B------:R-:W-:Y:S02]  /*1d20*/  UIADD3 UR26, UPT, UPT, UR20, 0x1, URZ ;  /* 0x00000001141a7890 */ /* 0x000fe4000fffe0ff */
[----:B------:R-:W-:Y:S02]  /*1d30*/  ULEA UR32, UR20, UR6, 0xd ;  /* 0x0000000614207291 */ /* 0x000fe4000f8e68ff */
[----:B------:R-:W-:Y:S02]  /*1d40*/  UISETP.NE.AND UP0, UPT, UR26, 0xd, UPT ;  /* 0x0000000d1a00788c */ /* 0x000fe4000bf05270 */
[----:B------:R-:W-:Y:S02]  /*1d50*/  UIADD3 UR38, UP1, UPT, UR22, 0x80, URZ ;  /* 0x0000008016267890 */ /* 0x000fe4000ff3e0ff */
[----:B------:R-:W-:Y:S02]  /*1d60*/  USEL UR9, URZ, 0x1, UP0 ;  /* 0x00000001ff097887 */ /* 0x000fe40008000000 */
[----:B------:R-:W-:-:S02]  /*1d70*/  USEL UR26, UR26, URZ, UP0 ;  /* 0x000000ff1a1a7287 */ /* 0x000fc40008000000 */
[----:B------:R-:W-:Y:S02]  /*1d80*/  UIADD3 UR30, UP0, UPT, UR22, 0x180, URZ ;  /* 0x00000180161e7890 */ /* 0x000fe4000ff1e0ff */
[----:B------:R-:W-:Y:S01]  /*1d90*/  ULEA UR8, UR26, UR6, 0x3 ;  /* 0x000000061a087291 */ /* 0x000fe2000f8e18ff */
[----:B------:R-:W-:Y:S01]  /*1da0*/  LOP3.LUT R15, R15, UR9, RZ, 0x3c, !PT ;  /* 0x000000090f0f7c12 */ /* 0x000fe2000f8e3cff */
[----:B------:R-:W-:Y:S02]  /*1db0*/  ULOP3.LUT UR33, UR33, 0xfefffff8, URZ, 0xc0, !UPT ;  /* 0xfefffff821217892 */ /* 0x000fe4000f8ec0ff */
[----:B------:R-:W-:Y:S01]  /*1dc0*/  UIADD3.X UR39, UPT, UPT, URZ, UR23, URZ, UP1, !UPT ;  /* 0x00000017ff277290 */ /* 0x000fe20008ffe4ff */
[----:B-1----:R-:W-:Y:S01]  /*1dd0*/  SHF.L.U32 R2, R15, 0x1f, RZ ;  /* 0x0000001f0f027819 */ /* 0x002fe200000006ff */
[----:B------:R-:W-:Y:S02]  /*1de0*/  UIADD3 UR32, UPT, UPT, UR32, 0x4300, URZ ;  /* 0x0000430020207890 */ /* 0x000fe4000fffe0ff */
[----:B------:R-:W-:Y:S01]  /*1df0*/  UIADD3.X UR31, UPT, UPT, URZ, UR23, URZ, UP0, !UPT ;  /* 0x00000017ff1f7290 */ /* 0x000fe200087fe4ff */
[----:B------:R4:W1:Y:S01]  /*1e00*/  SYNCS.PHASECHK.TRANS64.TRYWAIT P0, [UR8+0x68], R2 ;  /* 0x00006802ff0075a7 */ /* 0x0008620008001108 */
[----:B------:R-:W-:-:S02]  /*1e10*/  ULEA UR8, UR20, UR7, 0xc ;  /* 0x0000000714087291 */ /* 0x000fc4000f8e60ff */
[----:B------:R-:W-:Y:S02]  /*1e20*/  UPRMT UR17, URZ, 0x5410, UR4 ;  /* 0x00005410ff117896 */ /* 0x000fe40008000004 */
[----:B------:R-:W-:Y:S01]  /*1e30*/  ULEA UR8, UR8, UR6, 0x1 ;  /* 0x0000000608087291 */ /* 0x000fe2000f8e08ff */
[----:B------:R-:W-:Y:S01]  /*1e40*/  UMOV UR18, 0x0 ;  /* 0x0000000000127882 */ /* 0x000fe20000000000 */
[----:B------:R-:W-:Y:S02]  /*1e50*/  UMOV UR19, 0x10000000 ;  /* 0x1000000000137882 */ /* 0x000fe40000000000 */
[----:B------:R-:W-:Y:S01]  /*1e60*/  UIADD3 UR8, UPT, UPT, UR8, 0x1e300, URZ ;  /* 0x0001e30008087890 */ /* 0x000fe2000fffe0ff */
[----:B------:R2:W-:Y:S01]  /*1e70*/  UTMALDG.3D.2CTA [UR32], [UR38], desc[UR18] ;  /* 0x00001220260075b4 */ /* 0x0005e20008211000 */
[----:B------:R-:W-:Y:S01]  /*1e80*/  UMOV UR12, UR36 ;  /* 0x00000024000c7c82 */ /* 0x000fe20008000000 */
[----:B------:R-:W-:Y:S01]  /*1e90*/  UMOV UR9, UR33 ;  /* 0x0000002100097c82 */ /* 0x000fe20008000000 */
[----:B------:R-:W-:Y:S01]  /*1ea0*/  UMOV UR28, UR21 ;  /* 0x00000015001c7c82 */ /* 0x000fe20008000000 */
[----:B------:R-:W-:-:S04]  /*1eb0*/  UMOV UR20, UR26 ;  /* 0x0000001a00147c82 */ /* 0x000fc80008000000 */
[----:B------:R3:W-:Y:S01]  /*1ec0*/  UTMALDG.3D.MULTICAST.2CTA [UR8], [UR30], UR17, desc[UR18] ;  /* 0x000012081e0073b4 */ /* 0x0007e20008211811 */
[----:B--2---:R-:W-:Y:S02]  /*1ed0*/  UIADD3 UR34, UPT, UPT, UR34, 0x40, URZ ;  /* 0x0000004022227890 */ /* 0x004fe4000fffe0ff */
[----:B---3--:R-:W-:Y:S01]  /*1ee0*/  UIADD3 UR11, UPT, UPT, UR11, 0x40, URZ ;  /* 0x000000400b0b7890 */ /* 0x008fe2000fffe0ff */
[----:B------:R-:W-:Y:S11]  /*1ef0*/  BRA.U UP2, `(.L_x_32) ;  /* 0xfffffffd02447547 */ /* 0x000ff6000b83ffff */
.L_x_26:
[----:B------:R-:W-:Y:S01]  /*1f00*/  ULEA UR8, UR26, UR6, 0x3 ;  /* 0x000000061a087291 */ /* 0x000fe2000f8e18ff */
[----:B-1--4-:R-:W-:Y:S01]  /*1f10*/  SHF.L.U32 R2, R15, 0x1f, RZ ;  /* 0x0000001f0f027819 */ /* 0x012fe200000006ff */
[----:B------:R-:W-:Y:S01]  /*1f20*/  @!P1 SYNCS.ARRIVE.TRANS64.A1T0 RZ, [UR6+0x118], RZ ;  /* 0x000118ffffff99a7 */ /* 0x000fe20008100006 */
[----:B------:R-:W-:-:S06]  /*1f30*/  UISETP.GT.AND UP0, UPT, UR15, UR14, UPT ;  /* 0x0000000e0f00728c */ /* 0x000fcc000bf04270 */
[----:B--2---:R1:W2:Y:S03]  /*1f40*/  SYNCS.PHASECHK.TRANS64.TRYWAIT P0, [UR8+0x68], R2 ;  /* 0x00006802ff0075a7 */ /* 0x0042a60008001108 */
[----:B------:R-:W-:Y:S05]  /*1f50*/  BRA.U !UP0, `(.L_x_33) ;  /* 0x0000000108c87547 */ /* 0x000fea000b800000 */
[----:B------:R-:W-:Y:S01]  /*1f60*/  UIADD3 UR30, UPT, UPT, UR27, UR28, URZ ;  /* 0x0000001c1b1e7290 */ /* 0x000fe2000fffe0ff */
[----:B------:R-:W-:-:S11]  /*1f70*/  UMOV UR31, UR26 ;  /* 0x0000001a001f7c82 */ /* 0x000fd60008000000 */
.L_x_39:
[----:B------:R-:W-:Y:S01]  /*1f80*/  ULEA UR17, UR31, UR6, 0x3 ;  /* 0x000000061f117291 */ /* 0x000fe2000f8e18ff */
[----:B--2---:R-:W-:Y:S01]  /*1f90*/  @P5 MOV R3, 0x8000 ;  /* 0x0000800000035802 */ /* 0x004fe20000000f00 */
[----:B-12---:R-:W-:Y:S10]  /*1fa0*/  @P0 BRA `(.L_x_34) ;  /* 0x00000000000c0947 */ /* 0x006ff40003800000 */
[----:B------:R-:W-:-:S04]  /*1fb0*/  SHF.L.U32 R5, R15, 0x1f, RZ ;  /* 0x0000001f0f057819 */ /* 0x000fc800000006ff */
[----:B------:R-:W2:Y:S02]  /*1fc0*/  SYNCS.PHASECHK.TRANS64.TRYWAIT P0, [UR17+0x68], R5 ;  /* 0x00006805ff0075a7 */ /* 0x000ea40008001111 */
[----:B--2---:R-:W-:Y:S05]  /*1fd0*/  @!P0 BRA `(.L_x_35) ;  /* 0x00000070002c8947 */ /* 0x004fea0003800000 */
.L_x_34:
[----:B------:R2:W-:Y:S01]  /*1fe0*/  @P5 SYNCS.ARRIVE.TRANS64 RZ, [UR17], R3 ;  /* 0x00000003ffff59a7 */ /* 0x0005e20008000011 */
[----:B------:R-:W-:-:S04]  /*1ff0*/  ULOP3.LUT UR8, UR25, 0x2, URZ, 0xfc, !UPT ;  /* 0x0000000219087892 */ /* 0x000fc8000f8efcff */
[----:B------:R-:W-:-:S09]  /*2000*/  UISETP.NE.AND UP0, UPT, UR8, 0x2, UPT ;  /* 0x000000020800788c */ /* 0x000fd2000bf05270 */
[----:B------:R-:W-:Y:S05]  /*2010*/  BRA.U UP0, `(.L_x_36) ;  /* 0x0000000100047547 */ /* 0x000fea000b800000 */
[----:B------:R-:W-:Y:S05]  /*2020*/  BPT.TRAP 0x1 ;  /* 0x000000040000795c */ /* 0x000fea0000300000 */
.L_x_36:
[----:B------:R-:W-:Y:S04]  /*2030*/  BSSY.RECONVERGENT B0, `(.L_x_37) ;  /* 0x0000003000007945 */ /* 0x000fe80003800200 */
[----:B------:R-:W-:Y:S05]  /*2040*/  @!P4 BRA `(.L_x_38) ;  /* 0x000000000004c947 */ /* 0x000fea0003800000 */
[----:B------:R-:W-:Y:S05]  /*2050*/  BPT.TRAP 0x1 ;  /* 0x000000040000795c */ /* 0x000fea0000300000 */
.L_x_38:
[----:B------:R-:W-:Y:S05]  /*2060*/  BSYNC.RECONVERGENT B0 ;  /* 0x0000000000007941 */ /* 0x000fea0003800200 */
.L_x_37:
        /* <DEDUP_REMOVED lines=9> */
[----:B------:R-:W-:Y:S02]  /*2100*/  USHF.L.U32 UR18, UR28, 0x6, URZ ;  /* 0x000000061c127899 */ /* 0x000fe400080006ff */
[----:B------:R-:W-:Y:S01]  /*2110*/  ULOP3.LUT UR17, UR17, 0xfefffff8, URZ, 0xc0, !UPT ;  /* 0xfefffff811117892 */ /* 0x000fe2000f8ec0ff */
[----:B-1----:R-:W-:Y:S01]  /*2120*/  SHF.L.U32 R2, R15, 0x1f, RZ ;  /* 0x0000001f0f027819 */ /* 0x002fe200000006ff */
[----:B------:R-:W-:Y:S02]  /*2130*/  UIADD3.X UR41, UPT, UPT, URZ, UR23, URZ, UP1, !UPT ;  /* 0x00000017ff297290 */ /* 0x000fe40008ffe4ff */
[----:B------:R-:W-:Y:S01]  /*2140*/  UIADD3 UR16, UPT, UPT, UR16, 0x4300, URZ ;  /* 0x0000430010107890 */ /* 0x000fe2000fffe0ff */
[----:B------:R4:W1:Y:S01]  /*2150*/  SYNCS.PHASECHK.TRANS64.TRYWAIT P0, [UR8+0x68], R2 ;  /* 0x00006802ff0075a7 */ /* 0x0008620008001108 */
[----:B------:R-:W-:-:S02]  /*2160*/  ULEA UR8, UR31, UR7, 0xc ;  /* 0x000000071f087291 */ /* 0x000fc4000f8e60ff */
[----:B------:R-:W-:Y:S02]  /*2170*/  UIADD3 UR11, UPT, UPT, UR5, UR18, URZ ;  /* 0x00000012050b7290 */ /* 0x000fe4000fffe0ff */
[----:B------:R-:W-:Y:S02]  /*2180*/  ULEA UR8, UR8, UR6, 0x1 ;  /* 0x0000000608087291 */ /* 0x000fe4000f8e08ff */
[----:B------:R-:W-:Y:S02]  /*2190*/  UPRMT UR29, URZ, 0x5410, UR4 ;  /* 0x00005410ff1d7896 */ /* 0x000fe40008000004 */
[----:B------:R-:W-:Y:S02]  /*21a0*/  UIADD3 UR8, UPT, UPT, UR8, 0x1e300, URZ ;  /* 0x0001e30008087890 */ /* 0x000fe4000fffe0ff */
[----:B------:R-:W-:Y:S01]  /*21b0*/  UIADD3.X UR39, UPT, UPT, URZ, UR23, URZ, UP0, !UPT ;  /* 0x00000017ff277290 */ /* 0x000fe200087fe4ff */
[----:B------:R-:W-:Y:S01]  /*21c0*/  UMOV UR32, 0x0 ;  /* 0x0000000000207882 */ /* 0x000fe20000000000 */
[----:B------:R-:W-:Y:S01]  /*21d0*/  UMOV UR33, 0x10000000 ;  /* 0x1000000000217882 */ /* 0x000fe20000000000 */
[----:B------:R-:W-:Y:S01]  /*21e0*/  UMOV UR19, UR35 ;  /* 0x0000002300137c82 */ /* 0x000fe20008000000 */
[----:B------:R-:W-:Y:S01]  /*21f0*/  UMOV UR20, UR36 ;  /* 0x0000002400147c82 */ /* 0x000fe20008000000 */
[----:B------:R-:W-:Y:S01]  /*2200*/  UMOV UR12, UR36 ;  /* 0x00000024000c7c82 */ /* 0x000fe20008000000 */
[----:B------:R-:W-:Y:S01]  /*2210*/  UMOV UR9, UR17 ;  /* 0x0000001100097c82 */ /* 0x000fe20008000000 */
[----:B------:R4:W-:Y:S01]  /*2220*/  UTMALDG.3D.2CTA [UR16], [UR40], desc[UR32] ;  /* 0x00002010280075b4 */ /* 0x0009e20008211000 */
[----:B------:R-:W-:Y:S01]  /*2230*/  UIADD3 UR28, UPT, UPT, UR28, 0x1, URZ ;  /* 0x000000011c1c7890 */ /* 0x000fe2000fffe0ff */
[----:B------:R-:W-:-:S03]  /*2240*/  UMOV UR31, UR26 ;  /* 0x0000001a001f7c82 */ /* 0x000fc60008000000 */
[----:B------:R-:W-:Y:S01]  /*2250*/  UISETP.NE.AND UP0, UPT, UR28, UR30, UPT ;  /* 0x0000001e1c00728c */ /* 0x000fe2000bf05270 */
[----:B------:R4:W-:Y:S08]  /*2260*/  UTMALDG.3D.MULTICAST.2CTA [UR8], [UR38], UR29, desc[UR32] ;  /* 0x00002008260073b4 */ /* 0x0009f0000821181d */
[----:B----4-:R-:W-:Y:S05]  /*2270*/  BRA.U UP0, `(.L_x_39) ;  /* 0xfffffffd00407547 */ /* 0x010fea000b83ffff */
.L_x_33:
[----:B-1----:R-:W-:Y:S01]  /*2280*/  LEA R2, R14, UR6, 0x3 ;  /* 0x000000060e027c11 */ /* 0x002fe2000f8e18ff */
[----:B------:R-:W-:Y:S01]  /*2290*/  NOP ;  /* 0x0000000000007918 */ /* 0x000fe20000000000 */
[----:B--2---:R-:W-:Y:S02]  /*22a0*/  SHF.L.U32 R3, R12, 0x1f, RZ ;  /* 0x0000001f0c037819 */ /* 0x004fe400000006ff */
[----:B------:R-:W-:Y:S02]  /*22b0*/  LEA R4, R14, UR6, 0x4 ;  /* 0x000000060e047c11 */ /* 0x000fe4000f8e20ff */
[----:B------:R-:W1:Y:S02]  /*22c0*/  SYNCS.PHASECHK.TRANS64.TRYWAIT P0, [R2+URZ+0x120], R3 ;  /* 0x00012003020075a7 */ /* 0x000e6400080011ff */
[----:B-1----:R-:W-:Y:S05]  /*22d0*/  @!P0 BRA `(.L_x_40) ;  /* 0x0000006c00848947 */ /* 0x002fea0003800000 */
.L_x_162:
[----:B------:R-:W2:Y:S01]  /*22e0*/  LDS.128 R4, [R4+0x1b0] ;  /* 0x0001b00004047984 */ /* 0x000ea20000000c00 */
[----:B------:R-:W-:Y:S01]  /*22f0*/  ISETP.GE.AND P0, PT, R26, 0x1, PT ;  /* 0x000000011a00780c */ /* 0x000fe20003f06270 */
[----:B-1----:R-:W-:Y:S01]  /*2300*/  VIADD R2, R2, 0x130 ;  /* 0x0000013002027836 */ /* 0x002fe20000000000 */
[----:B------:R-:W-:Y:S01]  /*2310*/  @!PT LDS RZ, [RZ] ;  /* 0x00000000fffff984 */ /* 0x000fe20000000800 */
[----:B------:R-:W-:Y:S01]  /*2320*/  @!PT LDS RZ, [RZ] ;  /* 0x00000000fffff984 */ /* 0x000fe20000000800 */
[----:B------:R-:W-:Y:S01]  /*2330*/  @!PT LDS RZ, [RZ] ;  /* 0x00000000fffff984 */ /* 0x000fe20000000800 */
[----:B------:R-:W-:Y:S01]  /*2340*/  @!PT LDS RZ, [RZ] ;  /* 0x00000000fffff984 */ /* 0x000fe20000000800 */
[----:B------:R1:W-:Y:S06]  /*2350*/  MEMBAR.ALL.CTA ;  /* 0x0000000000007992 */ /* 0x0003ec0000008000 */
[----:B-1----:R-:W1:Y:S01]  /*2360*/  FENCE.VIEW.ASYNC.S ;  /* 0x00000000000073c6 */ /* 0x002e620000000000 */
[----:B------:R-:W-:-:S04]  /*2370*/  PRMT R2, RZ, 0x654, R2 ;  /* 0x00000654ff027816 */ /* 0x000fc80000000002 */
[----:B-1----:R1:W-:Y:S01]  /*2380*/  SYNCS.ARRIVE.TRANS64.RED.A1T0 RZ, [R2+URZ], RZ ;  /* 0x000000ff02ff79a7 */ /* 0x0023e200081004ff */
[----:B--2---:R-:W-:-:S13]  /*2390*/  LOP3.LUT P2, RZ, R6, 0x1, RZ, 0xc0, !PT ;  /* 0x0000000106ff7812 */ /* 0x004fda000784c0ff */
[----:B------:R-:W-:Y:S01]  /*23a0*/  @P2 SHF.R.U32.HI R3, RZ, 0x10, R5 ;  /* 0x00000010ff032819 */ /* 0x000fe20000011605 */
[----:B------:R-:W-:Y:S01]  /*23b0*/  VOTEU.ANY UP0, P2 ;  /* 0x0000000000ff7886 */ /* 0x000fe20001000100 */
[----:B------:R-:W-:Y:S02]  /*23c0*/  @P2 MOV R13, R4 ;  /* 0x00000004000d2202 */ /* 0x000fe40000000f00 */
[----:B------:R-:W-:Y:S02]  /*23d0*/  @P2 R2UR.BROADCAST UR8, R3 ;  /* 0x00000000030822ca */ /* 0x000fe400008e0000 */
[----:B------:R-:W-:-:S11]  /*23e0*/  @P2 LOP3.LUT R11, R5, 0xffff, RZ, 0xc0, !PT ;  /* 0x0000ffff050b2812 */ /* 0x000fd600078ec0ff */
[----:B------:R-:W-:Y:S01]  /*23f0*/  @UP0 UMOV UR36, UR8 ;  /* 0x0000000800240c82 */ /* 0x000fe20008000000 */
[----:B-1----:R-:W-:Y:S05]  /*2400*/  @!P0 BRA `(.L_x_41) ;  /* 0x0000000000b88947 */ /* 0x002fea0003800000 */
[----:B------:R-:W3:Y:S01]  /*2410*/  LDC.64 R4, c[0x0][0xb18] ;  /* 0x0002c600ff047b82 */ /* 0x000ee20000000a00 */
[----:B------:R-:W-:-:S07]  /*2420*/  ISETP.NE.AND P3, PT, R26, 0x1, PT ;  /* 0x000000011a00780c */ /* 0x000fce0003f65270 */
[----:B------:R-:W1:Y:S08]  /*2430*/  LDC.64 R6, c[0x0][0xb10] ;  /* 0x0002c400ff067b82 */ /* 0x000e700000000a00 */
[----:B------:R-:W2:Y:S08]  /*2440*/  LDC R17, c[0x0][0xb20] ;  /* 0x0002c800ff117b82 */ /* 0x000eb00000000800 */
[----:B------:R-:W4:Y:S01]  /*2450*/  LDC R18, c[0x0][0xb0c] ;  /* 0x0002c300ff127b82 */ /* 0x000f220000000800 */
[----:B---3--:R-:W-:Y:S01]  /*2460*/  IMAD.HI.U32 R22, R0, R5, RZ ;  /* 0x0000000500167227 */ /* 0x008fe200078e00ff */
[----:B------:R-:W-:-:S06]  /*2470*/  ISETP.NE.AND P0, PT, R4, 0x1, PT ;  /* 0x000000010400780c */ /* 0x000fcc0003f05270 */
[----:B------:R-:W3:Y:S01]  /*2480*/  LDC.64 R2, c[0x0][0xb28] ;  /* 0x0002ca00ff027b82 */ /* 0x000ee20000000a00 */
[----:B-1----:R-:W-:-:S04]  /*2490*/  IMAD.HI.U32 R20, R9, R6, RZ ;  /* 0x0000000609147227 */ /* 0x002fc800078e00ff */
[----:B------:R-:W-:Y:S01]  /*24a0*/  IMAD.HI.U32 R24, R13, R6, RZ ;  /* 0x000000060d187227 */ /* 0x000fe200078e00ff */
[----:B------:R-:W-:Y:S02]  /*24b0*/  SHF.R.U32.HI R20, RZ, R7, R20 ;  /* 0x00000007ff147219 */ /* 0x000fe40000011614 */
[----:B--2---:R-:W-:Y:S01]  /*24c0*/  SHF.R.U32.HI R19, RZ, R17, R22 ;  /* 0x00000011ff137219 */ /* 0x004fe20000011616 */
[----:B------:R-:W-:Y:S01]  /*24d0*/  IMAD.HI.U32 R22, R11, R5, RZ ;  /* 0x000000050b167227 */ /* 0x000fe200078e00ff */
[----:B------:R-:W-:Y:S02]  /*24e0*/  SHF.R.U32.HI R24, RZ, R7, R24 ;  /* 0x00000007ff187219 */ /* 0x000fe40000011618 */
[----:B------:R-:W-:Y:S02]  /*24f0*/  SEL R19, R0, R19, !P0 ;  /* 0x0000001300137207 */ /* 0x000fe40004000000 */
[----:B------:R-:W-:Y:S02]  /*2500*/  SHF.R.U32.HI R22, RZ, R17, R22 ;  /* 0x00000011ff167219 */ /* 0x000fe40000011616 */
[----:B----4-:R-:W-:-:S02]  /*2510*/  ISETP.NE.AND P1, PT, R18, 0x1, PT ;  /* 0x000000011200780c */ /* 0x010fc40003f25270 */
[----:B------:R-:W-:Y:S02]  /*2520*/  SEL R5, R11, R22, !P0 ;  /* 0x000000160b057207 */ /* 0x000fe40004000000 */
[----:B------:R-:W-:Y:S02]  /*2530*/  SEL R21, R9, R20, !P1 ;  /* 0x0000001409157207 */ /* 0x000fe40004800000 */
[----:B------:R-:W-:Y:S01]  /*2540*/  SEL R7, R13, R24, !P1 ;  /* 0x000000180d077207 */ /* 0x000fe20004800000 */
[----:B---3--:R-:W-:Y:S01]  /*2550*/  IMAD.HI.U32 R20, R19, R2, RZ ;  /* 0x0000000213147227 */ /* 0x008fe200078e00ff */
[----:B------:R-:W-:-:S03]  /*2560*/  IADD3 R17, PT, PT, -R5, RZ, RZ ;  /* 0x000000ff05117210 */ /* 0x000fc60007ffe1ff */
        /* <DEDUP_REMOVED lines=11> */
[----:B------:R-:W-:-:S04]  /*2620*/  @!P0 IMAD.HI.U32 R20, R7, R2, RZ ;  /* 0x0000000207148227 */ /* 0x000fc800078e00ff */
[----:B------:R-:W-:Y:S01]  /*2630*/  IMAD.MOV R2, RZ, RZ, -R6 ;  /* 0x000000ffff027224 */ /* 0x000fe200078e0a06 */
[----:B------:R-:W-:-:S03]  /*2640*/  @!P0 SHF.R.U32.HI R20, RZ, R3, R20 ;  /* 0x00000003ff148219 */ /* 0x000fc60000011614 */
[----:B------:R-:W-:Y:S01]  /*2650*/  IMAD R2, R26, R2, R5 ;  /* 0x000000021a027224 */ /* 0x000fe200078e0205 */
        /* <DEDUP_REMOVED lines=9> */
.L_x_41:
[----:B------:R-:W1:Y:S02]  /*26f0*/  LDCU UR8, c[0x0][0xb30] ;  /* 0x00016600ff0877ac */ /* 0x000e640008000800 */
[----:B-1----:R-:W-:-:S09]  /*2700*/  UISETP.NE.AND UP0, UPT, UR8, 0x1, UPT ;  /* 0x000000010800788c */ /* 0x002fd2000bf05270 */
[----:B------:R-:W-:Y:S05]  /*2710*/  BRA.U UP0, `(.L_x_42) ;  /* 0x0000000100407547 */ /* 0x000fea000b800000 */
[----:B------:R-:W1:Y:S08]  /*2720*/  LDC.64 R4, c[0x0][0xb10] ;  /* 0x0002c400ff047b82 */ /* 0x000e700000000a00 */
[----:B------:R-:W2:Y:S08]  /*2730*/  LDC.64 R2, c[0x0][0xb18] ;  /* 0x0002c600ff027b82 */ /* 0x000eb00000000a00 */
[----:B------:R-:W4:Y:S08]  /*2740*/  LDC R6, c[0x0][0xb20] ;  /* 0x0002c800ff067b82 */ /* 0x000f300000000800 */
[----:B------:R-:W3:Y:S01]  /*2750*/  LDC R18, c[0x0][0xb0c] ;  /* 0x0002c300ff127b82 */ /* 0x000ee20000000800 */
[----:B-1----:R-:W-:-:S05]  /*2760*/  IMAD.HI.U32 R4, R13, R4, RZ ;  /* 0x000000040d047227 */ /* 0x002fca00078e00ff */
[----:B------:R-:W-:Y:S01]  /*2770*/  SHF.R.U32.HI R4, RZ, R5, R4 ;  /* 0x00000005ff047219 */ /* 0x000fe20000011604 */
[----:B--2---:R-:W-:Y:S01]  /*2780*/  IMAD.HI.U32 R3, R11, R3, RZ ;  /* 0x000000030b037227 */ /* 0x004fe200078e00ff */
[----:B------:R-:W-:-:S04]  /*2790*/  ISETP.NE.AND P0, PT, R2, 0x1, PT ;  /* 0x000000010200780c */ /* 0x000fc80003f05270 */
[----:B----4-:R-:W-:-:S04]  /*27a0*/  SHF.R.U32.HI R6, RZ, R6, R3 ;  /* 0x00000006ff067219 */ /* 0x010fc80000011603 */
[----:B------:R-:W-:Y:S02]  /*27b0*/  SEL R3, R11, R6, !P0 ;  /* 0x000000060b037207 */ /* 0x000fe40004000000 */
[----:B---3--:R-:W-:-:S04]  /*27c0*/  ISETP.NE.AND P1, PT, R18, 0x1, PT ;  /* 0x000000011200780c */ /* 0x008fc80003f25270 */
[----:B------:R-:W-:-:S05]  /*27d0*/  SEL R4, R13, R4, !P1 ;  /* 0x000000040d047207 */ /* 0x000fca0004800000 */
[----:B------:R-:W-:Y:S02]  /*27e0*/  IMAD.IADD R5, R3, 0x1, -R4 ;  /* 0x0000000103057824 */ /* 0x000fe400078e0a04 */
[----:B------:R-:W-:Y:S02]  /*27f0*/  IMAD.IADD R3, R4, 0x1, -R3 ;  /* 0x0000000104037824 */ /* 0x000fe400078e0a03 */
[----:B------:R-:W-:Y:S02]  /*2800*/  IMAD R13, R5, R18, R13 ;  /* 0x00000012050d7224 */ /* 0x000fe400078e020d */
[----:B------:R-:W-:-:S07]  /*2810*/  IMAD R11, R3, R2, R11 ;  /* 0x00000002030b7224 */ /* 0x000fce00078e020b */
.L_x_42:
[----:B------:R-:W-:Y:S01]  /*2820*/  VIADD R14, R14, 0x1 ;  /* 0x000000010e0e7836 */ /* 0x000fe20000000000 */
[----:B------:R-:W-:Y:S01]  /*2830*/  PLOP3.LUT P1, PT, PT, PT, PT, 0x80, 0x8 ;  /* 0x000000000008781c */ /* 0x000fe20003f2f070 */
[----:B------:R-:W-:Y:S02]  /*2840*/  IMAD.IADD R21, R13, 0x1, R60 ;  /* 0x000000010d157824 */ /* 0x000fe400078e023c */
[----:B------:R-:W-:Y:S01]  /*2850*/  IMAD.IADD R20, R11, 0x1, R58 ;  /* 0x000000010b147824 */ /* 0x000fe200078e023a */
[----:B------:R-:W-:-:S04]  /*2860*/  ISETP.NE.AND P0, PT, R14, 0x2, PT ;  /* 0x000000020e00780c */ /* 0x000fc80003f05270 */
[----:B------:R-:W-:Y:S02]  /*2870*/  SEL R3, RZ, 0x1, P0 ;  /* 0x00000001ff037807 */ /* 0x000fe40000000000 */
[----:B------:R-:W-:Y:S02]  /*2880*/  SEL R14, R14, RZ, P0 ;  /* 0x000000ff0e0e7207 */ /* 0x000fe40000000000 */
[----:B------:R-:W-:Y:S01]  /*2890*/  LOP3.LUT R12, R12, R3, RZ, 0x3c, !PT ;  /* 0x000000030c0c7212 */ /* 0x000fe200078e3cff */
[----:B------:R-:W-:Y:S06]  /*28a0*/  @P2 BRA `(.L_x_43) ;  /* 0xfffffff000482947 */ /* 0x000fec000383ffff */
[----:B------:R-:W-:Y:S01]  /*28b0*/  UIADD3 UR6, UPT, UPT, UR6, 0x68, URZ ;  /* 0x0000006806067890 */ /* 0x000fe2000fffe0ff */
[----:B------:R-:W-:-:S03]  /*28c0*/  SHF.L.U32 R3, R15, 0x1f, RZ ;  /* 0x0000001f0f037819 */ /* 0x000fc600000006ff */
[----:B------:R-:W-:-:S09]  /*28d0*/  ULEA UR4, UR26, UR6, 0x3 ;  /* 0x000000061a047291 */ /* 0x000fd2000f8e18ff */
[----:B------:R-:W1:Y:S02]  /*28e0*/  SYNCS.PHASECHK.TRANS64.TRYWAIT P0, [UR4], R3 ;  /* 0x00000003ff0075a7 */ /* 0x000e640008001104 */
[----:B-1----:R-:W-:Y:S05]  /*28f0*/  @!P0 BRA `(.L_x_44) ;  /* 0x0000006800108947 */ /* 0x002fea0003800000 */
.L_x_164:
[----:B------:R-:W-:-:S04]  /*2900*/  UIADD3 UR5, UPT, UPT, UR26, 0x1, URZ ;  /* 0x000000011a057890 */ /* 0x000fc8000fffe0ff */
[----:B------:R-:W-:-:S04]  /*2910*/  UISETP.NE.AND UP0, UPT, UR5, 0xd, UPT ;  /* 0x0000000d0500788c */ /* 0x000fc8000bf05270 */
[----:B------:R-:W-:Y:S02]  /*2920*/  USEL UR7, URZ, 0x1, UP0 ;  /* 0x00000001ff077887 */ /* 0x000fe40008000000 */
[----:B------:R-:W-:-:S04]  /*2930*/  USEL UR5, UR5, URZ, UP0 ;  /* 0x000000ff05057287 */ /* 0x000fc80008000000 */
[----:B------:R-:W-:Y:S01]  /*2940*/  ULEA UR4, UR5, UR6, 0x3 ;  /* 0x0000000605047291 */ /* 0x000fe2000f8e18ff */
[----:B------:R-:W-:-:S04]  /*2950*/  LOP3.LUT R2, R15, UR7, RZ, 0x3c, !PT ;  /* 0x000000070f027c12 */ /* 0x000fc8000f8e3cff */
[----:B-1----:R-:W-:-:S04]  /*2960*/  SHF.L.U32 R3, R2, 0x1f, RZ ;  /* 0x0000001f02037819 */ /* 0x002fc800000006ff */
[----:B------:R-:W1:Y:S02]  /*2970*/  SYNCS.PHASECHK.TRANS64.TRYWAIT P0, [UR4], R3 ;  /* 0x00000003ff0075a7 */ /* 0x000e640008001104 */
[----:B-1----:R-:W-:Y:S05]  /*2980*/  @!P0 BRA `(.L_x_45) ;  /* 0x0000006800048947 */ /* 0x002fea0003800000 */
.L_x_166:
        /* <DEDUP_REMOVED lines=9> */
.L_x_168:
        /* <DEDUP_REMOVED lines=9> */
.L_x_170:
        /* <DEDUP_REMOVED lines=9> */
.L_x_172:
        /* <DEDUP_REMOVED lines=9> */
.L_x_174:
        /* <DEDUP_REMOVED lines=9> */
.L_x_176:
        /* <DEDUP_REMOVED lines=9> */
.L_x_178:
        /* <DEDUP_REMOVED lines=9> */
.L_x_180:
        /* <DEDUP_REMOVED lines=9> */
.L_x_182:
        /* <DEDUP_REMOVED lines=9> */
.L_x_184:
        /* <DEDUP_REMOVED lines=9> */
.L_x_186:
[----:B------:R-:W-:-:S04]  /*2f30*/  UIADD3 UR5, UPT, UPT, UR5, 0x1, URZ ;  /* 0x0000000105057890 */ /* 0x000fc8000fffe0ff */
[----:B------:R-:W-:-:S04]  /*2f40*/  UISETP.NE.AND UP0, UPT, UR5, 0xd, UPT ;  /* 0x0000000d0500788c */ /* 0x000fc8000bf05270 */
[----:B------:R-:W-:Y:S02]  /*2f50*/  USEL UR4, URZ, 0x1, UP0 ;  /* 0x00000001ff047887 */ /* 0x000fe40008000000 */
[----:B------:R-:W-:-:S04]  /*2f60*/  USEL UR5, UR5, URZ, UP0 ;  /* 0x000000ff05057287 */ /* 0x000fc80008000000 */
[----:B------:R-:W-:Y:S01]  /*2f70*/  ULEA UR5, UR5, UR6, 0x3 ;  /* 0x0000000605057291 */ /* 0x000fe2000f8e18ff */
[----:B-1----:R-:W-:-:S04]  /*2f80*/  LOP3.LUT R3, R2, UR4, RZ, 0x3c, !PT ;  /* 0x0000000402037c12 */ /* 0x002fc8000f8e3cff */
[----:B------:R-:W-:Y:S01]  /*2f90*/  SHF.L.U32 R3, R3, 0x1f, RZ ;  /* 0x0000001f03037819 */ /* 0x000fe200000006ff */
[----:B---3--:R-:W-:-:S07]  /*2fa0*/  IMAD.U32 R0, RZ, RZ, UR5 ;  /* 0x00000005ff007e24 */ /* 0x008fce000f8e00ff */
.L_x_56:
[----:B-1----:R1:W2:Y:S02]  /*2fb0*/  SYNCS.PHASECHK.TRANS64.TRYWAIT P0, [R0+URZ], R3 ;  /* 0x00000003000075a7 */ /* 0x0022a400080011ff */
[----:B--2---:R-:W-:Y:S05]  /*2fc0*/  @!P0 NANOSLEEP.SYNCS 0x989680 ;  /* 0x009896800000895d */ /* 0x004fea0003900000 */
[----:B------:R-:W2:Y:S02]  /*2fd0*/  @!P0 SYNCS.PHASECHK.TRANS64 P0, [R0+URZ], R3 ;  /* 0x00000003000085a7 */ /* 0x000ea400080010ff */
[----:B--2---:R-:W-:Y:S05]  /*2fe0*/  @P0 EXIT ;  /* 0x000000000000094d */ /* 0x004fea0003800000 */
[----:B------:R-:W-:Y:S05]  /*2ff0*/  BRA `(.L_x_56) ;  /* 0xfffffffc00ec7947 */ /* 0x000fea000383ffff */
.L_x_23:
[----:B------:R-:W-:-:S04]  /*3000*/  UISETP.NE.AND UP0, UPT, UR37, URZ, UPT ;  /* 0x000000ff2500728c */ /* 0x000fc8000bf05270 */
[----:B------:R-:W-:-:S09]  /*3010*/  UISETP.NE.OR UP0, UPT, UR10, 0x1, UP0 ;  /* 0x000000010a00788c */ /* 0x000fd20008705670 */
[----:B------:R-:W-:Y:S05]  /*3020*/  BRA.U UP0, `(.L_x_57) ;  /* 0x00000005004c7547 */ /* 0x000fea000b800000 */
[----:B------:R-:W-:Y:S01]  /*3030*/  HFMA2 R11, -RZ, RZ, 0, 0 ;  /* 0x00000000ff0b7431 */ /* 0x000fe200000001ff */
[----:B------:R-:W-:Y:S01]  /*3040*/  ISETP.GE.U32.AND P2, PT, R10, 0x4, PT ;  /* 0x000000040a00780c */ /* 0x000fe20003f46070 */
[----:B------:R-:W-:Y:S01]  /*3050*/  IMAD.MOV.U32 R12, RZ, RZ, 0x1 ;  /* 0x00000001ff0c7424 */ /* 0x000fe200078e00ff */
[----:B------:R-:W-:Y:S01]  /*3060*/  CS2R R8, SRZ ;  /* 0x0000000000087805 */ /* 0x000fe2000001ff00 */
[----:B------:R-:W-:Y:S01]  /*3070*/  IMAD.MOV.U32 R3, RZ, RZ, RZ ;  /* 0x000000ffff037224 */ /* 0x000fe200078e00ff */
[----:B------:R-:W-:Y:S01]  /*3080*/  UMOV UR4, 0x400 ;  /* 0x0000040000047882 */ /* 0x000fe20000000000 */
[----:B------:R-:W-:Y:S01]  /*3090*/  UMOV UR6, URZ ;  /* 0x000000ff00067c82 */ /* 0x000fe20008000000 */
[----:B------:R-:W-:-:S12]  /*30a0*/  ULEA UR37, UR37, UR4, 0x18 ;  /* 0x0000000425257291 */ /* 0x000fd8000f8ec0ff */
.L_x_61:
[----:B------:R-:W-:Y:S02]  /*30b0*/  LEA R0, R3, UR37, 0x3 ;  /* 0x0000002503007c11 */ /* 0x000fe4000f8e18ff */
[----:B------:R-:W-:-:S03]  /*30c0*/  SHF.L.U32 R5, R8, 0x1f, RZ ;  /* 0x0000001f08057819 */ /* 0x000fc600000006ff */
[----:B------:R-:W-:Y:S01]  /*30d0*/  VIADD R4, R0, 0x190 ;  /* 0x0000019000047836 */ /* 0x000fe20000000000 */
[----:B------:R-:W1:Y:S02]  /*30e0*/  SYNCS.PHASECHK.TRANS64.TRYWAIT P0, [R0+URZ+0x180], R5 ;  /* 0x00018005000075a7 */ /* 0x000e6400080011ff */
[----:B-1----:R-:W-:Y:S05]  /*30f0*/  @!P0 BRA `(.L_x_58) ;  /* 0x0000006400308947 */ /* 0x002fea0003800000 */
.L_x_187:
[----:B------:R-:W-:Y:S01]  /*3100*/  ULEA UR5, UR6, UR37, 0x3 ;  /* 0x0000002506057291 */ /* 0x000fe2000f8e18ff */
[----:B------:R-:W-:Y:S01]  /*3110*/  PRMT R4, RZ, 0x654, R4 ;  /* 0x00000654ff047816 */ /* 0x000fe20000000004 */
[----:B-1----:R-:W-:Y:S01]  /*3120*/  @!P2 IMAD.MOV.U32 R5, RZ, RZ, 0x10 ;  /* 0x00000010ff05a424 */ /* 0x002fe200078e00ff */
[----:B------:R-:W-:Y:S01]  /*3130*/  SHF.L.U32 R7, R12, 0x1f, RZ ;  /* 0x0000001f0c077819 */ /* 0x000fe200000006ff */
[----:B------:R-:W-:Y:S01]  /*3140*/  UIADD3 UR4, UPT, UPT, UR5, 0x120, URZ ;  /* 0x0000012005047890 */ /* 0x000fe2000fffe0ff */
[----:B------:R1:W-:Y:S05]  /*3150*/  SYNCS.ARRIVE.TRANS64.RED.A1T0 RZ, [R4+URZ], RZ ;  /* 0x000000ff04ff79a7 */ /* 0x0003ea00081004ff */
[----:B------:R-:W-:Y:S01]  /*3160*/  IMAD.U32 R13, RZ, RZ, UR4 ;  /* 0x00000004ff0d7e24 */ /* 0x000fe2000f8e00ff */
[----:B------:R-:W2:Y:S04]  /*3170*/  SYNCS.PHASECHK.TRANS64.TRYWAIT P0, [UR5+0x130], R7 ;  /* 0x00013007ff0075a7 */ /* 0x000ea80008001105 */
[----:B------:R-:W-:Y:S01]  /*3180*/  PRMT R13, R10, 0x654, R13 ;  /* 0x000006540a0d7816 */ /* 0x000fe2000000000d */
[----:B-12---:R-:W-:Y:S06]  /*3190*/  @!P0 BRA `(.L_x_59) ;  /* 0x00000064001c8947 */ /* 0x006fec0003800000 */
.L_x_189:
[----:B------:R-:W-:Y:S01]  /*31a0*/  ULEA UR4, UR6, UR37, 0x4 ;  /* 0x0000002506047291 */ /* 0x000fe2000f8e20ff */
[----:B------:R-:W-:Y:S01]  /*31b0*/  SEL R2, R13, R2, !P2 ;  /* 0x000000020d027207 */ /* 0x000fe20005000000 */
[----:B------:R-:W-:Y:S01]  /*31c0*/  UIADD3 UR5, UPT, UPT, UR5, 0x120, URZ ;  /* 0x0000012005057890 */ /* 0x000fe2000fffe0ff */
[----:B-1----:R-:W-:Y:S01]  /*31d0*/  LEA R0, R11, UR37, 0x3 ;  /* 0x000000250b007c11 */ /* 0x002fe2000f8e18ff */
[----:B------:R-:W-:Y:S01]  /*31e0*/  UIADD3 UR4, UPT, UPT, UR4, 0x1b0, URZ ;  /* 0x000001b004047890 */ /* 0x000fe2000fffe0ff */
[----:B------:R1:W-:Y:S01]  /*31f0*/  @!P2 SYNCS.ARRIVE.TRANS64.RED RZ, [R2+URZ], R5 ;  /* 0x0000000502ffa9a7 */ /* 0x0003e200080004ff */
[----:B------:R-:W-:Y:S01]  /*3200*/  UIADD3 UR6, UPT, UPT, UR6, 0x1, URZ ;  /* 0x0000000106067890 */ /* 0x000fe2000fffe0ff */
[----:B------:R-:W-:-:S03]  /*3210*/  VIADD R3, R3, 0x1 ;  /* 0x0000000103037836 */ /* 0x000fc60000000000 */
[----:B------:R-:W-:Y:S02]  /*3220*/  UISETP.NE.AND UP0, UPT, UR6, 0x2, UPT ;  /* 0x000000020600788c */ /* 0x000fe4000bf05270 */
[----:B------:R-:W-:Y:S01]  /*3230*/  ISETP.NE.AND P0, PT, R3, 0x2, PT ;  /* 0x000000020300780c */ /* 0x000fe20003f05270 */
[----:B------:R-:W-:Y:S06]  /*3240*/  UGETNEXTWORKID.BROADCAST [UR4], [UR5] ;  /* 0x00000000040073ca */ /* 0x000fec0008000100 */
[----:B------:R-:W-:Y:S02]  /*3250*/  USEL UR4, URZ, 0x1, UP0 ;  /* 0x00000001ff047887 */ /* 0x000fe40008000000 */
[----:B------:R-:W-:-:S04]  /*3260*/  USEL UR6, UR6, URZ, UP0 ;  /* 0x000000ff06067287 */ /* 0x000fc80008000000 */
[----:B------:R-:W-:Y:S02]  /*3270*/  LOP3.LUT R12, R12, UR4, RZ, 0x3c, !PT ;  /* 0x000000040c0c7c12 */ /* 0x000fe4000f8e3cff */
[----:B-1----:R-:W-:-:S04]  /*3280*/  SHF.L.U32 R5, R9, 0x1f, RZ ;  /* 0x0000001f09057819 */ /* 0x002fc800000006ff */
[----:B------:R-:W1:Y:S02]  /*3290*/  SYNCS.PHASECHK.TRANS64.TRYWAIT P1, [R0+URZ+0x120], R5 ;  /* 0x00012005000075a7 */ /* 0x000e6400080211ff */
[----:B-1----:R-:W-:Y:S05]  /*32a0*/  @!P1 BRA `(.L_x_60) ;  /* 0x0000006000f09947 */ /* 0x002fea0003800000 */
.L_x_190:
[----:B------:R-:W-:Y:S01]  /*32b0*/  LEA R4, R11, UR37, 0x4 ;  /* 0x000000250b047c11 */ /* 0x000fe2000f8e20ff */
[----:B-1----:R-:W-:Y:S01]  /*32c0*/  VIADD R0, R0, 0x130 ;  /* 0x0000013000007836 */ /* 0x002fe20000000000 */
[----:B------:R-:W-:Y:S01]  /*32d0*/  SEL R3, R3, RZ, P0 ;  /* 0x000000ff03037207 */ /* 0x000fe20000000000 */
[----:B------:R-:W-:-:S03]  /*32e0*/  VIADD R11, R11, 0x1 ;  /* 0x000000010b0b7836 */ /* 0x000fc60000000000 */
[----:B------:R-:W1:Y:S01]  /*32f0*/  LDS.128 R4, [R4+0x1b0] ;  /* 0x0001b00004047984 */ /* 0x000e620000000c00 */
[----:B------:R-:W-:Y:S02]  /*3300*/  PRMT R0, RZ, 0x654, R0 ;  /* 0x00000654ff007816 */ /* 0x000fe40000000000 */
[C---:B------:R-:W-:Y:S01]  /*3310*/  ISETP.NE.AND P1, PT, R11.reuse, 0x2, PT ;  /* 0x000000020b00780c */ /* 0x040fe20003f25270 */
[----:B------:R-:W-:Y:S01]  /*3320*/  @!PT LDS RZ, [RZ] ;  /* 0x00000000fffff984 */ /* 0x000fe20000000800 */
[----:B------:R-:W-:Y:S01]  /*3330*/  @!PT LDS RZ, [RZ] ;  /* 0x00000000fffff984 */ /* 0x000fe20000000800 */
[----:B------:R-:W-:Y:S01]  /*3340*/  @!PT LDS RZ, [RZ] ;  /* 0x00000000fffff984 */ /* 0x000fe20000000800 */
[----:B------:R-:W-:Y:S01]  /*3350*/  @!PT LDS RZ, [RZ] ;  /* 0x00000000fffff984 */ /* 0x000fe20000000800 */
[----:B------:R2:W-:Y:S06]  /*3360*/  MEMBAR.ALL.CTA ;  /* 0x0000000000007992 */ /* 0x0005ec0000008000 */
[----:B--2---:R-:W2:Y:S01]  /*3370*/  FENCE.VIEW.ASYNC.S ;  /* 0x00000000000073c6 */ /* 0x004ea20000000000 */
[----:B------:R-:W-:Y:S01]  /*3380*/  SEL R11, R11, RZ, P1 ;  /* 0x000000ff0b0b7207 */ /* 0x000fe20000800000 */
[----:B--2---:R2:W-:Y:S01]  /*3390*/  SYNCS.ARRIVE.TRANS64.RED.A1T0 RZ, [R0+URZ], RZ ;  /* 0x000000ff00ff79a7 */ /* 0x0045e200081004ff */
[----:B-1----:R-:W-:-:S02]  /*33a0*/  LOP3.LUT P3, RZ, R6, 0x1, RZ, 0xc0, !PT ;  /* 0x0000000106ff7812 */ /* 0x002fc4000786c0ff */
[----:B------:R-:W-:-:S04]  /*33b0*/  SEL R5, RZ, 0x1, P0 ;  /* 0x00000001ff057807 */ /* 0x000fc80000000000 */
[----:B------:R-:W-:Y:S02]  /*33c0*/  LOP3.LUT R8, R8, R5, RZ, 0x3c, !PT ;  /* 0x0000000508087212 */ /* 0x000fe400078e3cff */
[----:B--2---:R-:W-:-:S04]  /*33d0*/  SEL R0, RZ, 0x1, P1 ;  /* 0x00000001ff007807 */ /* 0x004fc80000800000 */
[----:B------:R-:W-:Y:S01]  /*33e0*/  LOP3.LUT R9, R9, R0, RZ, 0x3c, !PT ;  /* 0x0000000009097212 */ /* 0x000fe200078e3cff */
[----:B------:R-:W-:Y:S06]  /*33f0*/  @P3 BRA `(.L_x_61) ;  /* 0xfffffffc002c3947 */ /* 0x000fec000383ffff */
[----:B------:R-:W-:Y:S01]  /*3400*/  ULEA UR5, UR6, UR37, 0x3 ;  /* 0x0000002506057291 */ /* 0x000fe2000f8e18ff */
[----:B------:R-:W-:-:S08]  /*3410*/  SHF.L.U32 R3, R12, 0x1f, RZ ;  /* 0x0000001f0c037819 */ /* 0x000fd000000006ff */
[----:B------:R-:W1:Y:S02]  /*3420*/  SYNCS.PHASECHK.TRANS64 P0, [UR5+0x130], R3 ;  /* 0x00013003ff0075a7 */ /* 0x000e640008001005 */
[----:B-1----:R-:W-:Y:S05]  /*3430*/  @P0 BRA `(.L_x_62) ;  /* 0x0000000000080947 */ /* 0x002fea0003800000 */
[----:B------:R-:W1:Y:S02]  /*3440*/  SYNCS.PHASECHK.TRANS64.TRYWAIT P0, [UR5+0x130], R3 ;  /* 0x00013003ff0075a7 */ /* 0x000e640008001105 */
[----:B-1----:R-:W-:Y:S05]  /*3450*/  @!P0 BRA `(.L_x_63) ;  /* 0x0000006000988947 */ /* 0x002fea0003800000 */
.L_x_62:
[----:B------:R-:W-:-:S04]  /*3460*/  UIADD3 UR4, UPT, UPT, UR6, 0x1, URZ ;  /* 0x0000000106047890 */ /* 0x000fc8000fffe0ff */
[----:B------:R-:W-:-:S04]  /*3470*/  UISETP.NE.AND UP0, UPT, UR4, 0x2, UPT ;  /* 0x000000020400788c */ /* 0x000fc8000bf05270 */
[----:B------:R-:W-:Y:S02]  /*3480*/  USEL UR7, URZ, 0x1, UP0 ;  /* 0x00000001ff077887 */ /* 0x000fe40008000000 */
[----:B------:R-:W-:-:S04]  /*3490*/  USEL UR4, UR4, URZ, UP0 ;  /* 0x000000ff04047287 */ /* 0x000fc80008000000 */
[----:B------:R-:W-:Y:S01]  /*34a0*/  ULEA UR4, UR4, UR37, 0x3 ;  /* 0x0000002504047291 */ /* 0x000fe2000f8e18ff */
[----:B-1----:R-:W-:-:S04]  /*34b0*/  LOP3.LUT R3, R12, UR7, RZ, 0x3c, !PT ;  /* 0x000000070c037c12 */ /* 0x002fc8000f8e3cff */
[----:B------:R-:W-:-:S04]  /*34c0*/  SHF.L.U32 R0, R3, 0x1f, RZ ;  /* 0x0000001f03007819 */ /* 0x000fc800000006ff */
[----:B------:R-:W1:Y:S02]  /*34d0*/  SYNCS.PHASECHK.TRANS64 P0, [UR4+0x130], R0 ;  /* 0x00013000ff0075a7 */ /* 0x000e640008001004 */
[----:B-1----:R-:W-:Y:S05]  /*34e0*/  @P0 EXIT ;  /* 0x000000000000094d */ /* 0x002fea0003800000 */
[----:B------:R-:W-:Y:S02]  /*34f0*/  SHF.L.U32 R3, R3, 0x1f, RZ ;  /* 0x0000001f03037819 */ /* 0x000fe400000006ff */
[----:B------:R-:W-:-:S07]  /*3500*/  MOV R0, UR4 ;  /* 0x0000000400007c02 */ /* 0x000fce0008000f00 */
.L_x_64:
[----:B-1----:R1:W2:Y:S02]  /*3510*/  SYNCS.PHASECHK.TRANS64.TRYWAIT P0, [R0+URZ+0x130], R3 ;  /* 0x00013003000075a7 */ /* 0x0022a400080011ff */
[----:B--2---:R-:W-:Y:S05]  /*3520*/  @!P0 NANOSLEEP.SYNCS 0x989680 ;  /* 0x009896800000895d */ /* 0x004fea0003900000 */
[----:B------:R-:W2:Y:S02]  /*3530*/  @!P0 SYNCS.PHASECHK.TRANS64 P0, [R0+URZ+0x130], R3 ;  /* 0x00013003000085a7 */ /* 0x000ea400080010ff */
[----:B--2---:R-:W-:Y:S05]  /*3540*/  @P0 EXIT ;  /* 0x000000000000094d */ /* 0x004fea0003800000 */
[----:B------:R-:W-:Y:S05]  /*3550*/  BRA `(.L_x_64) ;  /* 0xfffffffc00ec7947 */ /* 0x000fea000383ffff */
.L_x_57:
[----:B------:R-:W-:Y:S05]  /*3560*/  BRA.U UP4, `(.L_x_65) ;  /* 0x0000001104d47547 */ /* 0x000fea000b800000 */
[----:B------:R-:W-:Y:S01]  /*3570*/  UMOV UR4, 0x40 ;  /* 0x0000004000047882 */ /* 0x000fe20000000000 */
[----:B------:R-:W-:Y:S01]  /*3580*/  NOP ;  /* 0x0000000000007918 */ /* 0x000fe20000000000 */
[----:B------:R-:W-:Y:S01]  /*3590*/  ULEA UR4, UR37, UR4, 0x18 ;  /* 0x0000000425047291 */ /* 0x000fe2000f8ec0ff */
[----:B------:R-:W-:Y:S02]  /*35a0*/  UMOV UR5, 0x400 ;  /* 0x0000040000057882 */ /* 0x000fe40000000000 */
[----:B------:R-:W-:-:S06]  /*35b0*/  ULEA UR37, UR37, UR5, 0x18 ;  /* 0x0000000525257291 */ /* 0x000fcc000f8ec0ff */
[----:B------:R-:W1:Y:S02]  /*35c0*/  LDS.U8 R2, [UR4+0x1c] ;  /* 0x00001c04ff027984 */ /* 0x000e640008000000 */
[----:B-1----:R-:W-:-:S13]  /*35d0*/  ISETP.NE.AND P0, PT, R2, RZ, PT ;  /* 0x000000ff0200720c */ /* 0x002fda0003f05270 */
[----:B------:R-:W-:Y:S05]  /*35e0*/  @P0 BRA `(.L_x_66) ;  /* 0x0000000400080947 */ /* 0x000fea0003800000 */
[----:B------:R-:W-:Y:S02]  /*35f0*/  UISETP.NE.U32.AND UP0, UPT, UR9, 0x1, UPT ;  /* 0x000000010900788c */ /* 0x000fe4000bf05070 */
[----:B------:R-:W-:-:S07]  /*3600*/  UIADD3 UR6, UPT, UPT, UR4, 0x8, URZ ;  /* 0x0000000804067890 */ /* 0x000fce000fffe0ff */
[----:B------:R-:W-:Y:S05]  /*3610*/  BRA.U !UP0, `(.L_x_67) ;  /* 0x00000001089c7547 */ /* 0x000fea000b800000 */
[----:B------:R-:W-:Y:S01]  /*3620*/  ELECT P0, URZ, PT ;  /* 0x0000000000ff782f */ /* 0x000fe20003800000 */
[----:B------:R-:W-:-:S12]  /*3630*/  BSSY B0, `(.L_x_67) ;  /* 0x0000025000007945 */ /* 0x000fd80003800000 */
[----:B------:R-:W-:Y:S05]  /*3640*/  @!P0 BRA `(.L_x_68) ;  /* 0x00000000008c8947 */ /* 0x000fea0003800000 */
[----:B------:R-:W-:-:S05]  /*3650*/  UMOV UR5, 0x10 ;  /* 0x0000001000057882 */ /* 0x000fca0000000000 */
[----:B------:R-:W-:Y:S04]  /*3660*/  DEPBAR.LE SB1, 0x36 ;  /* 0x00009d800000791a */ /* 0x000fe80000000000 */
[----:B------:R-:W1:Y:S02]  /*3670*/  UTCATOMSWS.2CTA.FIND_AND_SET.ALIGN UP1, UR5, UR5 ;  /* 0x00000005000575e3 */ /* 0x000e640008220800 */
[----:B-1----:R-:W-:Y:S01]  /*3680*/  MOV R11, UR5 ;  /* 0x00000005000b7c02 */ /* 0x002fe20008000f00 */
[----:B------:R-:W-:Y:S06]  /*3690*/  BRA.U UP1, `(.L_x_69) ;  /* 0x0000000101187547 */ /* 0x000fec000b800000 */
.L_x_70:
[----:B------:R-:W-:Y:S05]  /*36a0*/  NANOSLEEP 0x64 ;  /* 0x000000640000795d */ /* 0x000fea0003800000 */
[----:B------:R-:W-:-:S05]  /*36b0*/  UMOV UR5, 0x10 ;  /* 0x0000001000057882 */ /* 0x000fca0000000000 */
[----:B------:R-:W-:Y:S04]  /*36c0*/  DEPBAR.LE SB1, 0x36 ;  /* 0x00009d800000791a */ /* 0x000fe80000000000 */
[----:B------:R-:W1:Y:S02]  /*36d0*/  UTCATOMSWS.2CTA.FIND_AND_SET.ALIGN UP1, UR5, UR5 ;  /* 0x00000005000575e3 */ /* 0x000e640008220800 */
[----:B-1----:R-:W-:Y:S01]  /*36e0*/  MOV R11, UR5 ;  /* 0x00000005000b7c02 */ /* 0x002fe20008000f00 */
[----:B------:R-:W-:Y:S05]  /*36f0*/  BRA.U !UP1, `(.L_x_70) ;  /* 0xfffffffd09e87547 */ /* 0x000fea000b83ffff */
.L_x_69:
[----:B------:R-:W1:Y:S01]  /*3700*/  LDS R5, [UR4+0x10] ;  /* 0x00001004ff057984 */ /* 0x000e620008000800 */
[----:B------:R-:W-:Y:S01]  /*3710*/  IMAD.U32 R3, RZ, RZ, UR37 ;  /* 0x00000025ff037e24 */ /* 0x000fe2000f8e00ff */
[----:B------:R-:W-:-:S03]  /*3720*/  MOV R2, UR8 ;  /* 0x0000000800027c02 */ /* 0x000fc60008000f00 */
[----:B------:R-:W-:Y:S01]  /*3730*/  VIADD R3, R3, 0x1d0 ;  /* 0x000001d003037836 */ /* 0x000fe20000000000 */
[----:B-1----:R-:W-:-:S04]  /*3740*/  SHF.L.U32 R5, R5, 0x1f, RZ ;  /* 0x0000001f05057819 */ /* 0x002fc800000006ff */
[----:B------:R-:W1:Y:S02]  /*3750*/  SYNCS.PHASECHK.TRANS64.TRYWAIT P0, [UR4+0x8], R5 ;  /* 0x00000805ff0075a7 */ /* 0x000e640008001104 */
[----:B-1----:R-:W-:Y:S05]  /*3760*/  @P0 BRA `(.L_x_71) ;  /* 0x0000000000080947 */ /* 0x002fea0003800000 */
[----:B------:R-:W1:Y:S02]  /*3770*/  SYNCS.PHASECHK.TRANS64.TRYWAIT P0, [UR4+0x8], R5 ;  /* 0x00000805ff0075a7 */ /* 0x000e640008001104 */
[----:B-1----:R-:W-:Y:S05]  /*3780*/  @!P0 BRA `(.L_x_72) ;  /* 0x0000005c00e48947 */ /* 0x002fea0003800000 */
.L_x_71:
[----:B-1----:R-:W-:Y:S01]  /*3790*/  HFMA2 R4, -RZ, RZ, 0, 5.9604644775390625e-08 ;  /* 0x00000001ff047431 */ /* 0x002fe200000001ff */
[----:B------:R-:W-:Y:S01]  /*37a0*/  UPRMT UR5, UR8, 0x654, UR6 ;  /* 0x0000065408057896 */ /* 0x000fe20008000006 */
[----:B------:R-:W-:Y:S01]  /*37b0*/  IMAD.MOV.U32 R6, RZ, RZ, 0xffff ;  /* 0x0000ffffff067424 */ /* 0x000fe200078e00ff */
[----:B------:R-:W-:Y:S01]  /*37c0*/  PRMT R2, R2, 0x654, R3 ;  /* 0x0000065402027816 */ /* 0x000fe20000000003 */
[----:B------:R-:W-:Y:S02]  /*37d0*/  IMAD.MOV.U32 R5, RZ, RZ, 0x4 ;  /* 0x00000004ff057424 */ /* 0x000fe400078e00ff */
[----:B------:R-:W-:Y:S01]  /*37e0*/  IMAD.SHL.U32 R9, R11, 0x20, RZ ;  /* 0x000000200b097824 */ /* 0x000fe200078e00ff */
[----:B------:R-:W-:Y:S02]  /*37f0*/  MOV R3, UR5 ;  /* 0x0000000500037c02 */ /* 0x000fe40008000f00 */
[-C--:B------:R-:W-:Y:S01]  /*3800*/  SHF.L.U32 R7, R6, R11.reuse, RZ ;  /* 0x0000000b06077219 */ /* 0x080fe200000006ff */
[----:B------:R1:W-:Y:S01]  /*3810*/  SYNCS.ARRIVE.TRANS64.RED RZ, [UR5], R5 ;  /* 0x00000005ffff79a7 */ /* 0x0003e20008000405 */
[----:B------:R-:W-:Y:S01]  /*3820*/  SHF.L.U32 R6, R4, R11, RZ ;  /* 0x0000000b04067219 */ /* 0x000fe200000006ff */
[----:B------:R1:W-:Y:S04]  /*3830*/  STS [UR37+0x1d0], R9 ;  /* 0x0001d009ff007988 */ /* 0x0003e80008000825 */
[----:B------:R1:W-:Y:S04]  /*3840*/  STAS [R2.64], R11 ;  /* 0x0000000b02007dbd */ /* 0x0003e8000c0008ff */
[----:B------:R1:W-:Y:S04]  /*3850*/  ATOMS.OR RZ, [UR4+0x14], R7 ;  /* 0x00001407ffff798c */ /* 0x0003e8000b000004 */
[----:B------:R1:W-:Y:S04]  /*3860*/  ATOMS.OR RZ, [UR4+0x18], R6 ;  /* 0x00001806ffff798c */ /* 0x0003e8000b000004 */
[----:B------:R1:W-:Y:S02]  /*3870*/  ATOMS.XOR RZ, [UR4+0x10], R4 ;  /* 0x00001004ffff798c */ /* 0x0003e4000b800004 */
.L_x_68:
[----:B------:R-:W-:Y:S05]  /*3880*/  BSYNC B0 ;  /* 0x0000000000007941 */ /* 0x000fea0003800000 */
.L_x_67:
[----:B------:R-:W-:Y:S05]  /*3890*/  BRA.U UP0, `(.L_x_73) ;  /* 0x00000001006c7547 */ /* 0x000fea000b800000 */
[----:B------:R-:W-:-:S03]  /*38a0*/  UMOV UR5, 0xffffffff ;  /* 0xffffffff00057882 */ /* 0x000fc60000000000 */
[----:B------:R-:W-:Y:S05]  /*38b0*/  BRA.DIV UR5, `(.L_x_74) ;  /* 0x0000005e05b07947 */ /* 0x000fea000b800000 */
[----:B------:R-:W-:-:S13]  /*38c0*/  ELECT P6, URZ, PT ;  /* 0x0000000000ff782f */ /* 0x000fda00038c0000 */
.L_x_194:
[----:B------:R-:W-:Y:S05]  /*38d0*/  @!P6 BRA `(.L_x_73) ;  /* 0x00000000005ce947 */ /* 0x000fea0003800000 */
[----:B-1----:R-:W1:Y:S02]  /*38e0*/  LDS R3, [UR4+0x10] ;  /* 0x00001004ff037984 */ /* 0x002e640008000800 */
[----:B-1----:R-:W-:-:S04]  /*38f0*/  SHF.L.U32 R3, R3, 0x1f, RZ ;  /* 0x0000001f03037819 */ /* 0x002fc800000006ff */
[----:B------:R-:W1:Y:S02]  /*3900*/  SYNCS.PHASECHK.TRANS64.TRYWAIT P0, [UR4+0x8], R3 ;  /* 0x00000803ff0075a7 */ /* 0x000e640008001104 */
[----:B-1----:R-:W-:Y:S05]  /*3910*/  @P0 BRA `(.L_x_75) ;  /* 0x0000000000080947 */ /* 0x002fea0003800000 */
[----:B------:R-:W1:Y:S02]  /*3920*/  SYNCS.PHASECHK.TRANS64.TRYWAIT P0, [UR4+0x8], R3 ;  /* 0x00000803ff0075a7 */ /* 0x000e640008001104 */
[----:B-1----:R-:W-:Y:S05]  /*3930*/  @!P0 BRA `(.L_x_76) ;  /* 0x0000005c00b08947 */ /* 0x002fea0003800000 */
.L_x_75:
[----:B------:R-:W2:Y:S01]  /*3940*/  LDS R5, [UR37+0x1d0] ;  /* 0x0001d025ff057984 */ /* 0x000ea20008000800 */
[----:B-1----:R-:W-:Y:S02]  /*3950*/  HFMA2 R2, -RZ, RZ, 0, 5.9604644775390625e-08 ;  /* 0x00000001ff027431 */ /* 0x002fe400000001ff */
[----:B------:R-:W-:Y:S01]  /*3960*/  IMAD.MOV.U32 R3, RZ, RZ, 0xffff ;  /* 0x0000ffffff037424 */ /* 0x000fe200078e00ff */
[----:B------:R-:W-:Y:S01]  /*3970*/  UPRMT UR5, UR8, 0x654, UR6 ;  /* 0x0000065408057896 */ /* 0x000fe20008000006 */
[----:B--2---:R-:W-:-:S03]  /*3980*/  IMAD.SHL.U32 R4, R5, 0x20, RZ ;  /* 0x0000002005047824 */ /* 0x004fc600078e00ff */
[-C--:B------:R-:W-:Y:S02]  /*3990*/  SHF.L.U32 R3, R3, R5.reuse, RZ ;  /* 0x0000000503037219 */ /* 0x080fe400000006ff */
[----:B------:R-:W-:Y:S01]  /*39a0*/  SHF.L.U32 R5, R2, R5, RZ ;  /* 0x0000000502057219 */ /* 0x000fe200000006ff */
[----:B------:R2:W-:Y:S04]  /*39b0*/  STS [UR37+0x1d0], R4 ;  /* 0x0001d004ff007988 */ /* 0x0005e80008000825 */
[----:B------:R2:W-:Y:S04]  /*39c0*/  ATOMS.OR RZ, [UR4+0x14], R3 ;  /* 0x00001403ffff798c */ /* 0x0005e8000b000004 */
[----:B------:R2:W-:Y:S01]  /*39d0*/  ATOMS.OR RZ, [UR4+0x18], R5 ;  /* 0x00001805ffff798c */ /* 0x0005e2000b000004 */
[----:B------:R-:W-:Y:S03]  /*39e0*/  SYNCS.ARRIVE.TRANS64.RED.A1T0 RZ, [UR5], RZ ;  /* 0x000000ffffff79a7 */ /* 0x000fe60008100405 */
[----:B------:R2:W-:Y:S01]  /*39f0*/  ATOMS.XOR RZ, [UR4+0x10], R2 ;  /* 0x00001002ffff798c */ /* 0x0005e2000b800004 */
[----:B------:R-:W-:Y:S05]  /*3a00*/  BRA `(.L_x_73) ;  /* 0x0000000000107947 */ /* 0x000fea0003800000 */
.L_x_66:
[----:B------:R-:W-:-:S05]  /*3a10*/  MOV R2, 0xffffffff ;  /* 0xffffffff00027802 */ /* 0x000fca0000000f00 */
[----:B------:R1:W-:Y:S02]  /*3a20*/  STS [UR37+0x1d0], R2 ;  /* 0x0001d002ff007988 */ /* 0x0003e40008000825 */
[----:B-1----:R-:W-:Y:S02]  /*3a30*/  MOV R2, 0x3a50 ;  /* 0x00003a5000027802 */ /* 0x002fe40000000f00 */
[----:B-----5:R-:W-:Y:S05]  /*3a40*/  CALL.REL.NOINC `($__internal_1_$__cuda_sm10x_tcgen05_guardrail_trap_phase_invalid_during_alloc) ;  /* 0x0000006400847944 */ /* 0x020fea0003c00000 */
.L_x_73:
[----:B------:R-:W-:Y:S05]  /*3a50*/  WARPSYNC.ALL ;  /* 0x0000000000007948 */ /* 0x000fea0003800000 */
[----:B------:R-:W3:Y:S01]  /*3a60*/  S2UR UR5, SR_CgaCtaId ;  /* 0x00000000000579c3 */ /* 0x000ee20000008800 */
[----:B------:R-:W-:Y:S01]  /*3a70*/  UMOV UR4, 0x400 ;  /* 0x0000040000047882 */ /* 0x000fe20000000000 */
[----:B------:R-:W-:-:S06]  /*3a80*/  NOP ;  /* 0x0000000000007918 */ /* 0x000fcc0000000000 */
[----:B------:R-:W-:Y:S06]  /*3a90*/  BAR.ARV 0x6, 0xa0 ;  /* 0x0182800000007b1d */ /* 0x000fec0000002000 */
[----:B------:R-:W4:Y:S01]  /*3aa0*/  LDCU UR6, c[0x0][0x38c] ;  /* 0x00007180ff0677ac */ /* 0x000f220008000800 */
[----:B------:R-:W-:Y:S01]  /*3ab0*/  LOP3.LUT R0, R0, 0xffff, RZ, 0xc0, !PT ;  /* 0x0000ffff00007812 */ /* 0x000fe200078ec0ff */
[----:B-1----:R-:W-:Y:S01]  /*3ac0*/  IMAD.MOV.U32 R9, RZ, RZ, 0x1 ;  /* 0x00000001ff097424 */ /* 0x002fe200078e00ff */
[----:B------:R-:W-:Y:S01]  /*3ad0*/  LOP3.LUT R8, R8, 0xffff, RZ, 0xc0, !PT ;  /* 0x0000ffff08087812 */ /* 0x000fe200078ec0ff */
[----:B------:R-:W-:Y:S01]  /*3ae0*/  UMOV UR18, URZ ;  /* 0x000000ff00127c82 */ /* 0x000fe20008000000 */
[----:B------:R-:W-:Y:S01]  /*3af0*/  R2UR UR11, R0 ;  /* 0x00000000000b72ca */ /* 0x000fe200000e0000 */
[----:B------:R-:W-:Y:S01]  /*3b00*/  UMOV UR17, URZ ;  /* 0x000000ff00117c82 */ /* 0x000fe20008000000 */
[----:B------:R-:W-:Y:S01]  /*3b10*/  R2UR UR12, R8 ;  /* 0x00000000080c72ca */ /* 0x000fe200000e0000 */
[----:B------:R-:W-:Y:S01]  /*3b20*/  IMAD.MOV.U32 R8, RZ, RZ, RZ ;  /* 0x000000ffff087224 */ /* 0x000fe200078e00ff */
[----:B------:R-:W-:Y:S01]  /*3b30*/  UMOV UR16, URZ ;  /* 0x000000ff00107c82 */ /* 0x000fe20008000000 */
[----:B---3--:R-:W-:-:S02]  /*3b40*/  ULEA UR5, UR5, UR4, 0x18 ;  /* 0x0000000405057291 */ /* 0x008fc4000f8ec0ff */
[----:B------:R-:W-:Y:S02]  /*3b50*/  UISETP.NE.AND UP2, UPT, UR9, URZ, UPT ;  /* 0x000000ff0900728c */ /* 0x000fe4000bf45270 */
[----:B------:R-:W-:Y:S02]  /*3b60*/  UIADD3 UR13, UPT, UPT, UR5, 0x4300, URZ ;  /* 0x00004300050d7890 */ /* 0x000fe4000fffe0ff */
[----:B------:R-:W-:Y:S02]  /*3b70*/  UIADD3 UR20, UPT, UPT, UR5, 0x1e300, URZ ;  /* 0x0001e30005147890 */ /* 0x000fe4000fffe0ff */
[----:B----4-:R-:W-:Y:S01]  /*3b80*/  UIADD3 UR6, UPT, UPT, UR6, 0x3f, URZ ;  /* 0x0000003f06067890 */ /* 0x010fe2000fffe0ff */
[----:B--2---:R-:W1:Y:S01]  /*3b90*/  LDS R2, [UR5+0x1d0] ;  /* 0x0001d005ff027984 */ /* 0x004e620008000800 */
[----:B------:R-:W-:Y:S02]  /*3ba0*/  USHF.R.U32.HI UR13, URZ, 0x4, UR13 ;  /* 0x00000004ff0d7899 */ /* 0x000fe4000801160d */
[----:B------:R-:W-:-:S02]  /*3bb0*/  USHF.R.S32.HI UR4, URZ, 0x1f, UR6 ;  /* 0x0000001fff047899 */ /* 0x000fc40008011406 */
[----:B------:R-:W-:Y:S02]  /*3bc0*/  USHF.R.U32.HI UR20, URZ, 0x4, UR20 ;  /* 0x00000004ff147899 */ /* 0x000fe40008011614 */
[----:B------:R-:W-:Y:S02]  /*3bd0*/  ULEA.HI UR4, UR4, UR6, URZ, 0x6 ;  /* 0x0000000604047291 */ /* 0x000fe4000f8f30ff */
[----:B------:R-:W-:Y:S02]  /*3be0*/  ULOP3.LUT UR13, UR13, 0x3fff, URZ, 0xc0, !UPT ;  /* 0x00003fff0d0d7892 */ /* 0x000fe4000f8ec0ff */
[----:B------:R-:W-:Y:S01]  /*3bf0*/  USHF.R.S32.HI UR4, URZ, 0x6, UR4 ;  /* 0x00000006ff047899 */ /* 0x000fe20008011404 */
[----:B------:R-:W-:Y:S01]  /*3c00*/  UMOV UR28, 0x0 ;  /* 0x00000000001c7882 */ /* 0x000fe20000000000 */
[----:B------:R-:W-:Y:S02]  /*3c10*/  UMOV UR29, 0x8210010 ;  /* 0x08210010001d7882 */ /* 0x000fe40000000000 */
[----:B------:R-:W-:-:S02]  /*3c20*/  UISETP.LT.AND UP0, UPT, UR4, 0x1, UPT ;  /* 0x000000010400788c */ /* 0x000fc4000bf01270 */
[----:B------:R-:W-:Y:S02]  /*3c30*/  ULOP3.LUT UR20, UR20, 0x3fff, URZ, 0xc0, !UPT ;  /* 0x00003fff14147892 */ /* 0x000fe4000f8ec0ff */
[----:B------:R-:W-:Y:S02]  /*3c40*/  ULOP3.LUT UR13, UR13, 0x10000, URZ, 0xfc, !UPT ;  /* 0x000100000d0d7892 */ /* 0x000fe4000f8efcff */
[----:B------:R-:W-:Y:S01]  /*3c50*/  USEL UR19, UR4, 0x1, !UP0 ;  /* 0x0000000104137887 */ /* 0x000fe2000c000000 */
[----:B------:R-:W-:Y:S01]  /*3c60*/  UMOV UR26, 0x0 ;  /* 0x00000000001a7882 */ /* 0x000fe20000000000 */
[----:B------:R-:W-:Y:S01]  /*3c70*/  UMOV UR27, 0x8210010 ;  /* 0x08210010001b7882 */ /* 0x000fe20000000000 */
[----:B------:R-:W-:Y:S01]  /*3c80*/  UMOV UR24, 0x0 ;  /* 0x0000000000187882 */ /* 0x000fe20000000000 */
[----:B------:R-:W-:Y:S01]  /*3c90*/  UMOV UR25, 0x8210010 ;  /* 0x0821001000197882 */ /* 0x000fe20000000000 */
[----:B------:R-:W-:Y:S01]  /*3ca0*/  UMOV UR22, 0x0 ;  /* 0x0000000000167882 */ /* 0x000fe20000000000 */
[----:B------:R-:W-:Y:S01]  /*3cb0*/  UMOV UR23, 0x8210010 ;  /* 0x0821001000177882 */ /* 0x000fe20000000000 */
[----:B-1----:R-:W-:-:S02]  /*3cc0*/  R2UR UR21, R2 ;  /* 0x00000000021572ca */ /* 0x002fc400000e0000 */
[----:B------:R-:W-:-:S13]  /*3cd0*/  CS2R R2, SRZ ;  /* 0x0000000000027805 */ /* 0x000fda000001ff00 */
.L_x_84:
[C---:B------:R-:W-:Y:S02]  /*3ce0*/  LEA R0, R8.reuse, UR5, 0x3 ;  /* 0x0000000508007c11 */ /* 0x040fe4000f8e18ff */
[----:B------:R-:W-:Y:S02]  /*3cf0*/  SHF.L.U32 R5, R3, 0x1f, RZ ;  /* 0x0000001f03057819 */ /* 0x000fe400000006ff */
[----:B------:R-:W-:Y:S02]  /*3d00*/  LEA R4, R8, UR5, 0x4 ;  /* 0x0000000508047c11 */ /* 0x000fe4000f8e20ff */
[----:B------:R-:W1:Y:S02]  /*3d10*/  SYNCS.PHASECHK.TRANS64.TRYWAIT P0, [R0+URZ+0x120], R5 ;  /* 0x00012005000075a7 */ /* 0x000e6400080011ff */
[----:B-1-34-:R-:W-:Y:S05]  /*3d20*/  @!P0 BRA `(.L_x_77) ;  /* 0x0000005800cc8947 */ /* 0x01afea0003800000 */
.L_x_195:
[----:B-1----:R-:W1:Y:S01]  /*3d30*/  LDS.128 R4, [R4+0x1b0] ;  /* 0x0001b00004047984 */ /* 0x002e620000000c00 */
[----:B------:R-:W-:Y:S02]  /*3d40*/  VIADD R0, R0, 0x130 ;  /* 0x0000013000007836 */ /* 0x000fe40000000000 */
[----:B------:R-:W-:Y:S01]  /*3d50*/  VIADD R8, R8, 0x1 ;  /* 0x0000000108087836 */ /* 0x000fe20000000000 */
[----:B------:R-:W-:Y:S01]  /*3d60*/  @!PT LDS RZ, [RZ] ;  /* 0x00000000fffff984 */ /* 0x000fe20000000800 */
[----:B------:R-:W-:Y:S01]  /*3d70*/  @!PT LDS RZ, [RZ] ;  /* 0x00000000fffff984 */ /* 0x000fe20000000800 */
[----:B------:R-:W-:Y:S01]  /*3d80*/  @!PT LDS RZ, [RZ] ;  /* 0x00000000fffff984 */ /* 0x000fe20000000800 */
[----:B------:R-:W-:Y:S01]  /*3d90*/  @!PT LDS RZ, [RZ] ;  /* 0x00000000fffff984 */ /* 0x000fe20000000800 */
[----:B------:R2:W-:Y:S06]  /*3da0*/  MEMBAR.ALL.CTA ;  /* 0x0000000000007992 */ /* 0x0005ec0000008000 */
[----:B--2---:R-:W2:Y:S01]  /*3db0*/  FENCE.VIEW.ASYNC.S ;  /* 0x00000000000073c6 */ /* 0x004ea20000000000 */
[----:B------:R-:W-:-:S04]  /*3dc0*/  PRMT R0, RZ, 0x654, R0 ;  /* 0x00000654ff007816 */ /* 0x000fc80000000000 */
[----:B--2---:R2:W-:Y:S01]  /*3dd0*/  SYNCS.ARRIVE.TRANS64.RED.A1T0 RZ, [R0+URZ], RZ ;  /* 0x000000ff00ff79a7 */ /* 0x0045e200081004ff */
[----:B-1----:R-:W-:Y:S01]  /*3de0*/  LOP3.LUT P1, RZ, R6, 0x1, RZ, 0xc0, !PT ;  /* 0x0000000106ff7812 */ /* 0x002fe2000782c0ff */
[----:B--2---:R-:W-:-:S12]  /*3df0*/  BRA.U UP2, `(.L_x_78) ;  /* 0x0000000502087547 */ /* 0x004fd8000b800000 */
[----:B------:R-:W1:Y:S01]  /*3e00*/  LDCU UR6, c[0x0][0x38c] ;  /* 0x00007180ff0677ac */ /* 0x000e620008000800 */
[----:B------:R-:W-:Y:S02]  /*3e10*/  PLOP3.LUT P2, PT, PT, PT, PT, 0x80, 0x8 ;  /* 0x000000000008781c */ /* 0x000fe40003f4f070 */
[----:B------:R-:W-:Y:S01]  /*3e20*/  SHF.L.U32 R5, R9, 0x1f, RZ ;  /* 0x0000001f09057819 */ /* 0x000fe200000006ff */
[----:B------:R-:W-:Y:S02]  /*3e30*/  ULEA UR7, UR18, UR5, 0x3 ;  /* 0x0000000512077291 */ /* 0x000fe4000f8e18ff */
[----:B------:R-:W-:Y:S02]  /*3e40*/  ULEA UR10, UR18, UR21, 0x6 ;  /* 0x00000015120a7291 */ /* 0x000fe4000f8e30ff */
[----:B-1----:R-:W-:-:S06]  /*3e50*/  UISETP.GE.AND UP0, UPT, UR6, 0x1, UPT ;  /* 0x000000010600788c */ /* 0x002fcc000bf06270 */
[----:B------:R-:W-:-:S05]  /*3e60*/  PLOP3.LUT P0, PT, PT, PT, UP0, 0x80, 0x8 ;  /* 0x000000000008781c */ /* 0x000fca0003f0f008 */
[----:B------:R-:W-:-:S08]  /*3e70*/  @UP0 ULEA UR6, UR17, UR5, 0x3 ;  /* 0x0000000511060291 */ /* 0x000fd0000f8e18ff */
[----:B------:R-:W-:-:S04]  /*3e80*/  @P0 SHF.L.U32 R0, R2, 0x1f, RZ ;  /* 0x0000001f02000819 */ /* 0x000fc800000006ff */
[----:B------:R1:W2:Y:S01]  /*3e90*/  @P0 SYNCS.PHASECHK.TRANS64.TRYWAIT P2, [UR6], R0 ;  /* 0x00000000ff0005a7 */ /* 0x0002a20008041106 */
[----:B------:R-:W3:Y:S02]  /*3ea0*/  SYNCS.PHASECHK.TRANS64.TRYWAIT P0, [UR7+0x160], R5 ;  /* 0x00016005ff0075a7 */ /* 0x000ee40008001107 */
[----:B-123--:R-:W-:Y:S05]  /*3eb0*/  @!P0 BRA `(.L_x_79) ;  /* 0x00000058007c8947 */ /* 0x00efea0003800000 */
.L_x_197:
[----:B------:R-:W-:Y:S01]  /*3ec0*/  UMOV UR15, UR16 ;  /* 0x00000010000f7c82 */ /* 0x000fe20008000000 */
[----:B------:R-:W-:Y:S05]  /*3ed0*/  BRA.U !UP0, `(.L_x_80) ;  /* 0x0000000108c07547 */ /* 0x000fea000b800000 */
[----:B------:R-:W-:Y:S02]  /*3ee0*/  UIADD3 UR15, UPT, UPT, UR19, UR16, URZ ;  /* 0x00000010130f7290 */ /* 0x000fe4000fffe0ff */
[----:B------:R-:W-:Y:S01]  /*3ef0*/  UPLOP3.LUT UP3, UPT, UPT, UPT, UPT, 0x40, 0x4 ;  /* 0x000000000004789c */ /* 0x000fe20003f6e870 */
[----:B------:R-:W-:Y:S01]  /*3f00*/  UMOV UR14, UR4 ;  /* 0x00000004000e7c82 */ /* 0x000fe20008000000 */
[----:B------:R-:W-:-:S09]  /*3f10*/  UMOV UR46, UR17 ;  /* 0x00000011002e7c82 */ /* 0x000fd20008000000 */
.L_x_83:
[----:B--2---:R-:W-:Y:S01]  /*3f20*/  ULEA UR6, UR46, UR5, 0x3 ;  /* 0x000000052e067291 */ /* 0x004fe2000f8e18ff */
[----:B---3--:R-:W-:Y:S11]  /*3f30*/  @P2 BRA `(.L_x_81) ;  /* 0x00000000000c2947 */ /* 0x008ff60003800000 */
[----:B-1----:R-:W-:Y:S04]  /*3f40*/  SHF.L.U32 R5, R2, 0x1f, RZ ;  /* 0x0000001f02057819 */ /* 0x002fe800000006ff */
[----:B------:R-:W1:Y:S02]  /*3f50*/  SYNCS.PHASECHK.TRANS64.TRYWAIT P0, [UR6], R5 ;  /* 0x00000005ff0075a7 */ /* 0x000e640008001106 */
[----:B-1----:R-:W-:Y:S05]  /*3f60*/  @!P0 BRA `(.L_x_82) ;  /* 0x0000005800688947 */ /* 0x002fea0003800000 */
.L_x_81:
[----:B------:R-:W-:Y:S01]  /*3f70*/  UISETP.NE.AND UP0, UPT, UR14, 0x1, UPT ;  /* 0x000000010e00788c */ /* 0x000fe2000bf05270 */
[----:B------:R-:W-:Y:S01]  /*3f80*/  PLOP3.LUT P2, PT, PT, PT, PT, 0x80, 0x8 ;  /* 0x000000000008781c */ /* 0x000fe20003f4f070 */
[----:B------:R-:W-:Y:S02]  /*3f90*/  UIADD3 UR17, UPT, UPT, UR46, 0x1, URZ ;  /* 0x000000012e117890 */ /* 0x000fe4000fffe0ff */
[----:B------:R-:W-:Y:S02]  /*3fa0*/  ULEA UR32, UR46, UR20, 0x9 ;  /* 0x000000142e207291 */ /* 0x000fe4000f8e48ff */
[----:B------:R-:W-:Y:S01]  /*3fb0*/  UISETP.NE.AND UP1, UPT, UR17, 0xd, UPT ;  /* 0x0000000d1100788c */ /* 0x000fe2000bf25270 */
[----:B------:R-:W-:Y:S01]  /*3fc0*/  PLOP3.LUT P0, PT, PT, PT, UP0, 0x80, 0x8 ;  /* 0x000000000008781c */ /* 0x000fe20003f0f008 */
[----:B------:R-:W-:Y:S02]  /*3fd0*/  UIADD3 UR44, UPT, UPT, UR32, 0x80, URZ ;  /* 0x00000080202c7890 */ /* 0x000fe4000fffe0ff */
[----:B------:R-:W-:Y:S02]  /*3fe0*/  USEL UR31, URZ, 0x1, UP1 ;  /* 0x00000001ff1f7887 */ /* 0x000fe40008800000 */
[----:B------:R-:W-:Y:S02]  /*3ff0*/  USEL UR17, UR17, URZ, UP1 ;  /* 0x000000ff11117287 */ /* 0x000fe40008800000 */
[----:B------:R-:W-:Y:S02]  /*4000*/  UIADD3 UR40, UPT, UPT, UR32, 0x100, URZ ;  /* 0x0000010020287890 */ /* 0x000fe4000fffe0ff */
[----:B------:R-:W-:Y:S01]  /*4010*/  @UP0 ULEA UR30, UR17, UR5, 0x3 ;  /* 0x00000005111e0291 */ /* 0x000fe2000f8e18ff */
[----:B------:R-:W-:Y:S01]  /*4020*/  LOP3.LUT R2, R2, UR31, RZ, 0x3c, !PT ;  /* 0x0000001f02027c12 */ /* 0x000fe2000f8e3cff */
[----:B------:R-:W-:Y:S02]  /*4030*/  UIADD3 UR36, UPT, UPT, UR32, 0x180, URZ ;  /* 0x0000018020247890 */ /* 0x000fe4000fffe0ff */
[----:B------:R-:W-:Y:S01]  /*4040*/  UIADD3 UR6, UPT, UPT, UR6, 0x68, URZ ;  /* 0x0000006806067890 */ /* 0x000fe2000fffe0ff */
[----:B-1----:R-:W-:Y:S01]  /*4050*/  @P0 SHF.L.U32 R0, R2, 0x1f, RZ ;  /* 0x0000001f02000819 */ /* 0x002fe200000006ff */
[----:B------:R-:W-:Y:S02]  /*4060*/  UIADD3 UR16, UPT, UPT, UR16, 0x1, URZ ;  /* 0x0000000110107890 */ /* 0x000fe4000fffe0ff */
[----:B------:R-:W-:Y:S01]  /*4070*/  UIADD3 UR14, UPT, UPT, UR14, -0x1, URZ ;  /* 0xffffffff0e0e7890 */ /* 0x000fe2000fffe0ff */
[----:B------:R2:W3:Y:S01]  /*4080*/  @P0 SYNCS.PHASECHK.TRANS64.TRYWAIT P2, [UR30], R0 ;  /* 0x00000000ff0005a7 */ /* 0x0004e2000804111e */
[----:B------:R-:W-:Y:S02]  /*4090*/  ULEA UR30, UR46, UR13, 0x9 ;  /* 0x0000000d2e1e7291 */ /* 0x000fe4000f8e48ff */
[----:B------:R-:W-:Y:S02]  /*40a0*/  UISETP.NE.AND UP0, UPT, UR16, UR15, UPT ;  /* 0x0000000f1000728c */ /* 0x000fe4000bf05270 */
[----:B------:R-:W-:Y:S02]  /*40b0*/  UIADD3 UR42, UPT, UPT, UR30, 0x2, URZ ;  /* 0x000000021e2a7890 */ /* 0x000fe4000fffe0ff */
[----:B------:R-:W-:Y:S02]  /*40c0*/  UIADD3 UR38, UPT, UPT, UR30, 0x4, URZ ;  /* 0x000000041e267890 */ /* 0x000fe4000fffe0ff */
[----:B------:R-:W-:Y:S01]  /*40d0*/  UIADD3 UR34, UPT, UPT, UR30, 0x6, URZ ;  /* 0x000000061e227890 */ /* 0x000fe2000fffe0ff */
[----:B------:R-:W-:Y:S01]  /*40e0*/  UMOV UR33, 0x40004040 ;  /* 0x4000404000217882 */ /* 0x000fe20000000000 */
[----:B------:R-:W-:Y:S01]  /*40f0*/  UMOV UR31, 0x40004040 ;  /* 0x40004040001f7882 */ /* 0x000fe20000000000 */
[----:B------:R-:W-:Y:S01]  /*4100*/  UMOV UR45, 0x40004040 ;  /* 0x40004040002d7882 */ /* 0x000fe20000000000 */
[----:B------:R2:W-:Y:S01]  /*4110*/  UTCHMMA.2CTA gdesc[UR30], gdesc[UR32], tmem[UR10], tmem[UR28], idesc[UR29], UP3 ;  /* 0x00ff1c201e0075ea */ /* 0x0005e20009a0000a */
[----:B------:R-:W-:Y:S01]  /*4120*/  UPLOP3.LUT UP3, UPT, UPT, UPT, UPT, 0x80, 0x8 ;  /* 0x000000000008789c */ /* 0x000fe20003f6f070 */
[----:B------:R-:W-:Y:S01]  /*4130*/  UMOV UR43, 0x40004040 ;  /* 0x40004040002b7882 */ /* 0x000fe20000000000 */
[----:B------:R-:W-:Y:S01]  /*4140*/  UMOV UR41, 0x40004040 ;  /* 0x4000404000297882 */ /* 0x000fe20000000000 */
[----:B------:R2:W-:Y:S01]  /*4150*/  UTCHMMA.2CTA gdesc[UR42], gdesc[UR44], tmem[UR10], tmem[UR26], idesc[UR27], UPT ;  /* 0x00ff1a2c2a0075ea */ /* 0x0005e2000ba0000a */
[----:B------:R-:W-:Y:S01]  /*4160*/  UMOV UR39, 0x40004040 ;  /* 0x4000404000277882 */ /* 0x000fe20000000000 */
[----:B------:R-:W-:Y:S01]  /*4170*/  UMOV UR37, 0x40004040 ;  /* 0x4000404000257882 */ /* 0x000fe20000000000 */
[----:B------:R-:W-:Y:S01]  /*4180*/  UMOV UR35, 0x40004040 ;  /* 0x4000404000237882 */ /* 0x000fe20000000000 */
[----:B------:R2:W-:Y:S01]  /*4190*/  UTCHMMA.2CTA gdesc[UR38], gdesc[UR40], tmem[UR10], tmem[UR24], idesc[UR25], UPT ;  /* 0x00ff1828260075ea */ /* 0x0005e2000ba0000a */
[----:B------:R2:W-:Y:S01]  /*41a0*/  UTCHMMA.2CTA gdesc[UR34], gdesc[UR36], tmem[UR10], tmem[UR22], idesc[UR23], UPT ;  /* 0x00ff1624220075ea */ /* 0x0005e2000ba0000a */
[----:B------:R2:W-:Y:S01]  /*41b0*/  UTCBAR.2CTA.MULTICAST [UR6], URZ, UR12 ;  /* 0x000000ff060073e9 */ /* 0x0005e2000820080c */
[----:B------:R-:W-:Y:S01]  /*41c0*/  UMOV UR46, UR17 ;  /* 0x00000011002e7c82 */ /* 0x000fe20008000000 */
[----:B------:R-:W-:Y:S05]  /*41d0*/  BRA.U UP0, `(.L_x_83) ;  /* 0xfffffffd00507547 */ /* 0x000fea000b83ffff */
.L_x_80:
[----:B------:R-:W-:Y:S01]  /*41e0*/  UIADD3 UR7, UPT, UPT, UR7, 0x140, URZ ;  /* 0x0000014007077890 */ /* 0x000fe2000fffe0ff */
[----:B------:R-:W-:-:S08]  /*41f0*/  UMOV UR16, UR15 ;  /* 0x0000000f00107c82 */ /* 0x000fd00008000000 */
[----:B------:R4:W-:Y:S01]  /*4200*/  UTCBAR.2CTA.MULTICAST [UR7], URZ, UR11 ;  /* 0x000000ff070073e9 */ /* 0x0009e2000820080b */
[----:B------:R-:W-:Y:S02]  /*4210*/  NOP ;  /* 0x0000000000007918 */ /* 0x000fe40000000000 */
.L_x_78:
[----:B------:R-:W-:Y:S01]  /*4220*/  UIADD3 UR18, UPT, UPT, UR18, 0x1, URZ ;  /* 0x0000000112127890 */ /* 0x000fe2000fffe0ff */
[----:B------:R-:W-:-:S03]  /*4230*/  ISETP.NE.AND P0, PT, R8, 0x2, PT ;  /* 0x000000020800780c */ /* 0x000fc60003f05270 */
[----:B------:R-:W-:Y:S01]  /*4240*/  UISETP.NE.AND UP0, UPT, UR18, 0x4, UPT ;  /* 0x000000041200788c */ /* 0x000fe2000bf05270 */
[----:B-12---:R-:W-:Y:S02]  /*4250*/  SEL R0, RZ, 0x1, P0 ;  /* 0x00000001ff007807 */ /* 0x006fe40000000000 */
[----:B------:R-:W-:Y:S01]  /*4260*/  SEL R8, R8, RZ, P0 ;  /* 0x000000ff08087207 */ /* 0x000fe20000000000 */
[----:B------:R-:W-:Y:S01]  /*4270*/  USEL UR6, URZ, 0x1, UP0 ;  /* 0x00000001ff067887 */ /* 0x000fe20008000000 */
[----:B------:R-:W-:Y:S01]  /*4280*/  LOP3.LUT R3, R3, R0, RZ, 0x3c, !PT ;  /* 0x0000000003037212 */ /* 0x000fe200078e3cff */
[----:B------:R-:W-:-:S04]  /*4290*/  USEL UR18, UR18, URZ, UP0 ;  /* 0x000000ff12127287 */ /* 0x000fc80008000000 */
[----:B------:R-:W-:Y:S01]  /*42a0*/  LOP3.LUT R9, R9, UR6, RZ, 0x3c, !PT ;  /* 0x0000000609097c12 */ /* 0x000fe2000f8e3cff */
[----:B------:R-:W-:Y:S07]  /*42b0*/  @P1 BRA `(.L_x_84) ;  /* 0xfffffff800881947 */ /* 0x000fee000383ffff */
[----:B------:R-:W1:Y:S01]  /*42c0*/  S2UR UR4, SR_CgaCtaId ;  /* 0x00000000000479c3 */ /* 0x000e620000008800 */
[----:B------:R-:W-:Y:S01]  /*42d0*/  ELECT P0, URZ, PT ;  /* 0x0000000000ff782f */ /* 0x000fe20003800000 */
[----:B------:R-:W-:Y:S01]  /*42e0*/  HFMA2 R0, -RZ, RZ, 0, 5.9604644775390625e-08 ;  /* 0x00000001ff007431 */ /* 0x000fe200000001ff */
[----:B------:R-:W-:-:S05]  /*42f0*/  UMOV UR6, 0x40 ;  /* 0x0000004000067882 */ /* 0x000fca0000000000 */
[----:B------:R-:W-:Y:S01]  /*4300*/  UVIRTCOUNT.DEALLOC.SMPOOL 0x80 ;  /* 0x000000800000784c */ /* 0x000fe20000000000 */
[----:B------:R-:W-:Y:S02]  /*4310*/  UISETP.NE.AND UP0, UPT, UR9, URZ, UPT ;  /* 0x000000ff0900728c */ /* 0x000fe4000bf05270 */
[----:B-1----:R-:W-:-:S09]  /*4320*/  ULEA UR4, UR4, UR6, 0x18 ;  /* 0x0000000604047291 */ /* 0x002fd2000f8ec0ff */
[----:B------:R1:W-:Y:S01]  /*4330*/  @P0 STS.U8 [UR4+0x1c], R0 ;  /* 0x00001c00ff000988 */ /* 0x0003e20008000004 */
[----:B------:R-:W-:Y:S05]  /*4340*/  BRA.U UP0, `(.L_x_85) ;  /* 0x0000000100a07547 */ /* 0x000fea000b800000 */
[----:B------:R-:W-:Y:S01]  /*4350*/  UIADD3 UR6, UPT, UPT, UR5, 0x160, URZ ;  /* 0x0000016005067890 */ /* 0x000fe2000fffe0ff */
[----:B------:R-:W-:-:S03]  /*4360*/  SHF.L.U32 R3, R9, 0x1f, RZ ;  /* 0x0000001f09037819 */ /* 0x000fc600000006ff */
[----:B----4-:R-:W-:-:S09]  /*4370*/  ULEA UR7, UR18, UR6, 0x3 ;  /* 0x0000000612077291 */ /* 0x010fd2000f8e18ff */
[----:B------:R-:W2:Y:S02]  /*4380*/  SYNCS.PHASECHK.TRANS64.TRYWAIT P0, [UR7], R3 ;  /* 0x00000003ff0075a7 */ /* 0x000ea40008001107 */
[----:B--2---:R-:W-:Y:S05]  /*4390*/  @!P0 BRA `(.L_x_86) ;  /* 0x0000005400748947 */ /* 0x004fea0003800000 */
.L_x_200:
        /* <DEDUP_REMOVED lines=9> */
.L_x_202:
        /* <DEDUP_REMOVED lines=9> */
.L_x_204:
[----:B------:R-:W-:-:S04]  /*44c0*/  UIADD3 UR9, UPT, UPT, UR9, 0x1, URZ ;  /* 0x0000000109097890 */ /* 0x000fc8000fffe0ff */
[----:B------:R-:W-:-:S04]  /*44d0*/  UISETP.NE.AND UP1, UPT, UR9, 0x4, UPT ;  /* 0x000000040900788c */ /* 0x000fc8000bf25270 */
[----:B------:R-:W-:Y:S02]  /*44e0*/  USEL UR7, URZ, 0x1, UP1 ;  /* 0x00000001ff077887 */ /* 0x000fe40008800000 */
[----:B------:R-:W-:-:S04]  /*44f0*/  USEL UR9, UR9, URZ, UP1 ;  /* 0x000000ff09097287 */ /* 0x000fc80008800000 */
[----:B------:R-:W-:Y:S01]  /*4500*/  ULEA UR9, UR9, UR6, 0x3 ;  /* 0x0000000609097291 */ /* 0x000fe2000f8e18ff */
[----:B-1----:R-:W-:-:S04]  /*4510*/  LOP3.LUT R3, R2, UR7, RZ, 0x3c, !PT ;  /* 0x0000000702037c12 */ /* 0x002fc8000f8e3cff */
[----:B------:R-:W-:Y:S01]  /*4520*/  SHF.L.U32 R3, R3, 0x1f, RZ ;  /* 0x0000001f03037819 */ /* 0x000fe200000006ff */
[----:B------:R-:W-:-:S04]  /*4530*/  IMAD.U32 R0, RZ, RZ, UR9 ;  /* 0x00000009ff007e24 */ /* 0x000fc8000f8e00ff */
[----:B------:R1:W2:Y:S03]  /*4540*/  SYNCS.PHASECHK.TRANS64.TRYWAIT P0, [R0+URZ], R3 ;  /* 0x00000003000075a7 */ /* 0x0002a600080011ff */
[----:B--2---:R-:W-:Y:S05]  /*4550*/  @!P0 NANOSLEEP.SYNCS 0x989680 ;  /* 0x009896800000895d */ /* 0x004fea0003900000 */
[----:B------:R-:W2:Y:S02]  /*4560*/  @!P0 SYNCS.PHASECHK.TRANS64 P0, [R0+URZ], R3 ;  /* 0x00000003000085a7 */ /* 0x000ea400080010ff */
[----:B--2---:R-:W-:Y:S05]  /*4570*/  @P0 BRA `(.L_x_89) ;  /* 0x0000000000200947 */ /* 0x004fea0003800000 */
.L_x_90:
[----:B--2---:R2:W4:Y:S02]  /*4580*/  SYNCS.PHASECHK.TRANS64.TRYWAIT P0, [R0+URZ], R3 ;  /* 0x00000003000075a7 */ /* 0x00452400080011ff */
[----:B----4-:R-:W-:Y:S05]  /*4590*/  @!P0 NANOSLEEP.SYNCS 0x989680 ;  /* 0x009896800000895d */ /* 0x010fea0003900000 */
[----:B------:R-:W4:Y:S02]  /*45a0*/  @!P0 SYNCS.PHASECHK.TRANS64 P0, [R0+URZ], R3 ;  /* 0x00000003000085a7 */ /* 0x000f2400080010ff */
[----:B----4-:R-:W-:Y:S05]  /*45b0*/  @!P0 BRA `(.L_x_90) ;  /* 0xfffffffc00f08947 */ /* 0x010fea000383ffff */
[----:B------:R-:W-:Y:S05]  /*45c0*/  BRA `(.L_x_89) ;  /* 0x00000000000c7947 */ /* 0x000fea0003800000 */
.L_x_85:
[----:B------:R-:W-:-:S04]  /*45d0*/  UIADD3 UR6, UPT, UPT, UR5, 0x1a0, URZ ;  /* 0x000001a005067890 */ /* 0x000fc8000fffe0ff */
[----:B------:R-:W-:-:S09]  /*45e0*/  UPRMT UR6, UR8, 0x654, UR6 ;  /* 0x0000065408067896 */ /* 0x000fd20008000006 */
[----:B------:R-:W-:Y:S03]  /*45f0*/  SYNCS.ARRIVE.TRANS64.RED.A1T0 RZ, [UR6], RZ ;  /* 0x000000ffffff79a7 */ /* 0x000fe60008100406 */
.L_x_89:
[----:B-12---:R-:W-:Y:S01]  /*4600*/  SHF.L.U32 R3, RZ, 0x1f, RZ ;  /* 0x0000001fff037819 */ /* 0x006fe200000006ff */
[----:B------:R-:W-:Y:S01]  /*4610*/  UIADD3 UR6, UPT, UPT, UR5, 0x1a0, URZ ;  /* 0x000001a005067890 */ /* 0x000fe2000fffe0ff */
[----:B------:R-:W-:Y:S02]  /*4620*/  PLOP3.LUT P0, PT, PT, PT, UP0, 0x80, 0x8 ;  /* 0x000000000008781c */ /* 0x000fe40003f0f008 */
[----:B------:R-:W1:Y:S02]  /*4630*/  SYNCS.PHASECHK.TRANS64.TRYWAIT P1, [UR5+0x1a0], R3 ;  /* 0x0001a003ff0075a7 */ /* 0x000e640008021105 */
[----:B-1----:R-:W-:Y:S09]  /*4640*/  @!P1 BRA `(.L_x_91) ;  /* 0x0000005400109947 */ /* 0x002ff20003800000 */
.L_x_206:
[----:B------:R-:W-:Y:S01]  /*4650*/  @!UP0 UPRMT UR6, UR8, 0x654, UR6 ;  /* 0x0000065408068896 */ /* 0x000fe20008000006 */
[----:B------:R-:W-:Y:S02]  /*4660*/  UMOV UR5, 0x1 ;  /* 0x0000000100057882 */ /* 0x000fe40000000000 */
[----:B------:R-:W-:-:S06]  /*4670*/  UMOV UR8, 0xffff ;  /* 0x0000ffff00087882 */ /* 0x000fcc0000000000 */
[----:B------:R-:W-:Y:S01]  /*4680*/  @!P0 SYNCS.ARRIVE.TRANS64.RED.A1T0 RZ, [UR6], RZ ;  /* 0x000000ffffff89a7 */ /* 0x000fe20008100406 */
[----:B------:R-:W-:Y:S01]  /*4690*/  NOP ;  /* 0x0000000000007918 */ /* 0x000fe20000000000 */
[----:B-1----:R-:W1:Y:S01]  /*46a0*/  LDS R0, [UR4+0x14] ;  /* 0x00001404ff007984 */ /* 0x002e620008000800 */
[----:B------:R-:W-:-:S04]  /*46b0*/  ULOP3.LUT UR6, UR21, 0xffff, URZ, 0xc0, !UPT ;  /* 0x0000ffff15067892 */ /* 0x000fc8000f8ec0ff */
[----:B------:R-:W-:-:S04]  /*46c0*/  USHF.R.U32.HI UR6, URZ, 0x5, UR6 ;  /* 0x00000005ff067899 */ /* 0x000fc80008011606 */
[----:B------:R-:W-:Y:S02]  /*46d0*/  USHF.L.U32 UR8, UR8, UR6, URZ ;  /* 0x0000000608087299 */ /* 0x000fe400080006ff */
[----:B------:R-:W-:-:S04]  /*46e0*/  USHF.L.U32 UR5, UR5, UR6, URZ ;  /* 0x0000000605057299 */ /* 0x000fc800080006ff */
[----:B-1----:R-:W-:-:S04]  /*46f0*/  LOP3.LUT R0, R0, UR8, RZ, 0xc0, !PT ;  /* 0x0000000800007c12 */ /* 0x002fc8000f8ec0ff */
[----:B------:R-:W-:-:S13]  /*4700*/  ISETP.NE.AND P0, PT, R0, UR8, PT ;  /* 0x0000000800007c0c */ /* 0x000fda000bf05270 */
[----:B------:R-:W-:Y:S05]  /*4710*/  @P0 BRA `(.L_x_92) ;  /* 0x0000000000580947 */ /* 0x000fea0003800000 */
[----:B------:R-:W1:Y:S02]  /*4720*/  LDS R0, [UR4+0x18] ;  /* 0x00001804ff007984 */ /* 0x000e640008000800 */
[----:B-1----:R-:W-:-:S04]  /*4730*/  LOP3.LUT R0, R0, UR5, RZ, 0xc0, !PT ;  /* 0x0000000500007c12 */ /* 0x002fc8000f8ec0ff */
[----:B------:R-:W-:-:S13]  /*4740*/  ISETP.NE.AND P0, PT, R0, UR5, PT ;  /* 0x0000000500007c0c */ /* 0x000fda000bf05270 */
[----:B------:R-:W-:Y:S05]  /*4750*/  @P0 BRA `(.L_x_93) ;  /* 0x00000000003c0947 */ /* 0x000fea0003800000 */
[----:B------:R-:W1:Y:S01]  /*4760*/  S2R R2, SR_LANEID ;  /* 0x0000000000027919 */ /* 0x000e620000000000 */
[----:B------:R-:W-:Y:S01]  /*4770*/  ULOP3.LUT UR8, URZ, UR8, URZ, 0x33, !UPT ;  /* 0x00000008ff087292 */ /* 0x000fe2000f8e33ff */
[----:B------:R-:W-:Y:S01]  /*4780*/  LOP3.LUT R4, RZ, UR5, RZ, 0x33, !PT ;  /* 0x00000005ff047c12 */ /* 0x000fe2000f8e33ff */
[----:B----4-:R-:W-:Y:S02]  /*4790*/  VOTEU.ANY UR7, UPT, PT ;  /* 0x0000000000077886 */ /* 0x010fe400038e0100 */
[----:B------:R-:W-:Y:S01]  /*47a0*/  UFLO.U32 UR7, UR7 ;  /* 0x00000007000772bd */ /* 0x000fe200080e0000 */
[----:B------:R-:W2:Y:S01]  /*47b0*/  REDUX UR5, R4 ;  /* 0x00000000040573c4 */ /* 0x000ea20000000000 */
[----:B------:R-:W-:-:S06]  /*47c0*/  IMAD.U32 R0, RZ, RZ, UR8 ;  /* 0x00000008ff007e24 */ /* 0x000fcc000f8e00ff */
[----:B------:R4:W-:Y:S01]  /*47d0*/  UTCATOMSWS.AND URZ, UR8 ;  /* 0x0000000800ff79e3 */ /* 0x0009e20008000000 */
[----:B------:R-:W3:Y:S01]  /*47e0*/  REDUX UR6, R0 ;  /* 0x00000000000673c4 */ /* 0x000ee20000000000 */
[----:B-1----:R-:W-:Y:S01]  /*47f0*/  ISETP.EQ.U32.AND P0, PT, R2, UR7, PT ;  /* 0x0000000702007c0c */ /* 0x002fe2000bf02070 */
[----:B--2---:R-:W-:Y:S01]  /*4800*/  IMAD.U32 R2, RZ, RZ, UR5 ;  /* 0x00000005ff027e24 */ /* 0x004fe2000f8e00ff */
[----:B---3--:R-:W-:-:S11]  /*4810*/  MOV R3, UR6 ;  /* 0x0000000600037c02 */ /* 0x008fd60008000f00 */
[----:B------:R4:W-:Y:S04]  /*4820*/  @P0 ATOMS.AND RZ, [UR4+0x14], R3 ;  /* 0x00001403ffff098c */ /* 0x0009e8000a800004 */
[----:B------:R4:W-:Y:S01]  /*4830*/  @P0 ATOMS.AND RZ, [UR4+0x18], R2 ;  /* 0x00001802ffff098c */ /* 0x0009e2000a800004 */
[----:B------:R-:W-:Y:S05]  /*4840*/  BRA `(.L_x_94) ;  /* 0x0000000000147947 */ /* 0x000fea0003800000 */
.L_x_93:
[----:B------:R-:W-:Y:S02]  /*4850*/  MOV R2, 0x4870 ;  /* 0x0000487000027802 */ /* 0x000fe40000000f00 */
[----:B---345:R-:W-:Y:S05]  /*4860*/  CALL.REL.NOINC `($__internal_0_$__cuda_sm10x_tcgen05_guardrail_trap_col_being_dealloced_not_returned_by_alloc) ;  /* 0x0000005400f07944 */ /* 0x038fea0003c00000 */
[----:B------:R-:W-:Y:S05]  /*4870*/  BRA `(.L_x_94) ;  /* 0x0000000000087947 */ /* 0x000fea0003800000 */
.L_x_92:
[----:B------:R-:W-:Y:S02]  /*4880*/  MOV R2, 0x48a0 ;  /* 0x000048a000027802 */ /* 0x000fe40000000f00 */
[----:B---345:R-:W-:Y:S05]  /*4890*/  CALL.REL.NOINC `($__internal_2_$__cuda_sm10x_tcgen05_guardrail_trap_unallocated_columns_being_dealloced) ;  /* 0x0000005400fc7944 */ /* 0x038fea0003c00000 */
.L_x_94:
[----:B------:R-:W-:Y:S01]  /*48a0*/  NOP ;  /* 0x0000000000007918 */ /* 0x000fe20000000000 */
[----:B----4-:R-:W-:Y:S05]  /*48b0*/  EXIT ;  /* 0x000000000000794d */ /* 0x010fea0003800000 */
.L_x_65:
[----:B------:R-:W-:-:S09]  /*48c0*/  UISETP.NE.OR UP5, UPT, UR10, 0x3, !UP5 ;  /* 0x000000030a00788c */ /* 0x000fd2000efa5670 */
[----:B------:R-:W-:Y:S05]  /*48d0*/  BRA.U UP5, `(.L_x_95) ;  /* 0x0000001105787547 */ /* 0x000fea000b800000 */
[----:B------:R-:W1:Y:S01]  /*48e0*/  LDC R0, c[0x0][0xb30] ;  /* 0x0002cc00ff007b82 */ /* 0x000e620000000800 */
[----:B------:R-:W2:Y:S01]  /*48f0*/  LDCU.64 UR8, c[0x0][0x888] ;  /* 0x00011100ff0877ac */ /* 0x000ea20008000a00 */
[----:B------:R-:W-:Y:S02]  /*4900*/  HFMA2 R25, -RZ, RZ, 0, 0 ;  /* 0x00000000ff197431 */ /* 0x000fe400000001ff */
[----:B-----5:R-:W-:Y:S01]  /*4910*/  IMAD.MOV.U32 R32, RZ, RZ, 0x1 ;  /* 0x00000001ff207424 */ /* 0x020fe200078e00ff */
[----:B------:R-:W-:Y:S01]  /*4920*/  MOV R23, 0x1000 ;  /* 0x0000100000177802 */ /* 0x000fe20000000f00 */
[----:B------:R-:W3:Y:S01]  /*4930*/  LDCU.64 UR4, c[0x0][0x890] ;  /* 0x00011200ff0477ac */ /* 0x000ee20008000a00 */
[----:B------:R-:W-:Y:S01]  /*4940*/  IMAD.MOV.U32 R27, RZ, RZ, RZ ;  /* 0x000000ffff1b7224 */ /* 0x000fe200078e00ff */
[----:B------:R-:W4:Y:S01]  /*4950*/  LDC R19, c[0x0][0x370] ;  /* 0x0000dc00ff137b82 */ /* 0x000f220000000800 */
[----:B------:R-:W-:Y:S01]  /*4960*/  UMOV UR7, 0x400 ;  /* 0x0000040000077882 */ /* 0x000fe20000000000 */
[----:B------:R-:W-:-:S02]  /*4970*/  UPLOP3.LUT UP0, UPT, UPT, UPT, UPT, 0x40, 0x4 ;  /* 0x000000000004789c */ /* 0x000fc40003f0e870 */
[----:B------:R-:W-:-:S04]  /*4980*/  ULEA UR7, UR37, UR7, 0x18 ;  /* 0x0000000725077291 */ /* 0x000fc8000f8ec0ff */
[----:B------:R-:W4:Y:S01]  /*4990*/  LDC R2, c[0x0][0xb0c] ;  /* 0x0002c300ff027b82 */ /* 0x000f220000000800 */
[----:B------:R-:W-:Y:S02]  /*49a0*/  UIADD3 UR13, UPT, UPT, UR7, 0xe8, URZ ;  /* 0x000000e8070d7890 */ /* 0x000fe4000fffe0ff */
[----:B--2---:R-:W-:Y:S02]  /*49b0*/  UISETP.NE.U32.AND UP3, UPT, UR8, URZ, UPT ;  /* 0x000000ff0800728c */ /* 0x004fe4000bf65070 */
[----:B------:R-:W-:Y:S02]  /*49c0*/  UIADD3 UR41, UPT, UPT, UR7, 0xd0, URZ ;  /* 0x000000d007297890 */ /* 0x000fe4000fffe0ff */
[----:B---3--:R-:W-:Y:S01]  /*49d0*/  UISETP.NE.U32.AND UP4, UPT, UR4, URZ, UPT ;  /* 0x000000ff0400728c */ /* 0x008fe2000bf85070 */
[----:B------:R-:W2:Y:S01]  /*49e0*/  LDC R18, c[0x0][0xb20] ;  /* 0x0002c800ff127b82 */ /* 0x000ea20000000800 */
[----:B-1----:R-:W-:Y:S01]  /*49f0*/  ISETP.NE.AND P1, PT, R0, 0x1, PT ;  /* 0x000000010000780c */ /* 0x002fe20003f25270 */
[----:B------:R-:W-:-:S02]  /*4a00*/  UISETP.NE.AND.EX UP3, UPT, UR9, URZ, UPT, UP3 ;  /* 0x000000ff0900728c */ /* 0x000fc4000bf65330 */
[----:B------:R-:W-:Y:S02]  /*4a10*/  UIADD3 UR33, UPT, UPT, UR7, 0xd8, URZ ;  /* 0x000000d807217890 */ /* 0x000fe4000fffe0ff */
[----:B------:R-:W-:Y:S02]  /*4a20*/  UIADD3 UR25, UPT, UPT, UR7, 0xe0, URZ ;  /* 0x000000e007197890 */ /* 0x000fe4000fffe0ff */
[----:B------:R-:W1:Y:S01]  /*4a30*/  LDC.64 R36, c[0x0][0x348] ;  /* 0x0000d200ff247b82 */ /* 0x000e620000000a00 */
[----:B------:R-:W-:Y:S02]  /*4a40*/  UPRMT UR13, UR37, 0x654, UR13 ;  /* 0x00000654250d7896 */ /* 0x000fe4000800000d */
[----:B------:R-:W-:-:S05]  /*4a50*/  UISETP.NE.AND.EX UP4, UPT, UR5, URZ, UPT, UP4 ;  /* 0x000000ff0500728c */ /* 0x000fca000bf85340 */
[----:B------:R-:W3:Y:S08]  /*4a60*/  LDC.64 R16, c[0x0][0xb10] ;  /* 0x0002c400ff107b82 */ /* 0x000ef00000000a00 */
[----:B------:R-:W1:Y:S08]  /*4a70*/  LDC.64 R6, c[0x0][0xb18] ;  /* 0x0002c600ff067b82 */ /* 0x000e700000000a00 */
[----:B------:R-:W1:Y:S08]  /*4a80*/  LDC.64 R4, c[0x0][0xb28] ;  /* 0x0002ca00ff047b82 */ /* 0x000e700000000a00 */
[----:B--2-4-:R-:W1:Y:S02]  /*4a90*/  LDC R22, c[0x0][0x374] ;  /* 0x0000dd00ff167b82 */ /* 0x014e640000000800 */
.L_x_106:
[----:B------:R-:W-:Y:S02]  /*4aa0*/  LEA R0, R27, UR7, 0x3 ;  /* 0x000000071b007c11 */ /* 0x000fe4000f8e18ff */
[----:B------:R-:W-:Y:S02]  /*4ab0*/  SHF.L.U32 R3, R25, 0x1f, RZ ;  /* 0x0000001f19037819 */ /* 0x000fe400000006ff */
[----:B------:R-:W-:Y:S02]  /*4ac0*/  LEA R28, R27, UR7, 0x4 ;  /* 0x000000071b1c7c11 */ /* 0x000fe4000f8e20ff */
[----:B--2---:R-:W2:Y:S02]  /*4ad0*/  SYNCS.PHASECHK.TRANS64.TRYWAIT P0, [R0+URZ+0x120], R3 ;  /* 0x00012003000075a7 */ /* 0x004ea400080011ff */
[----:B--2---:R-:W-:Y:S05]  /*4ae0*/  @!P0 BRA `(.L_x_96) ;  /* 0x0000005000008947 */ /* 0x004fea0003800000 */
.L_x_207:
[----:B------:R-:W-:Y:S01]  /*4af0*/  ISETP.GE.AND P0, PT, R26, 0x1, PT ;  /* 0x000000011a00780c */ /* 0x000fe20003f06270 */
[----:B------:R-:W4:Y:S01]  /*4b00*/  LDS.128 R28, [R28+0x1b0] ;  /* 0x0001b0001c1c7984 */ /* 0x000f220000000c00 */
[----:B--2---:R-:W-:Y:S01]  /*4b10*/  VIADD R0, R0, 0x130 ;  /* 0x0000013000007836 */ /* 0x004fe20000000000 */
[----:B------:R-:W-:Y:S01]  /*4b20*/  @!PT LDS RZ, [RZ] ;  /* 0x00000000fffff984 */ /* 0x000fe20000000800 */
[----:B------:R-:W-:Y:S01]  /*4b30*/  @!PT LDS RZ, [RZ] ;  /* 0x00000000fffff984 */ /* 0x000fe20000000800 */
[----:B------:R-:W-:Y:S01]  /*4b40*/  @!PT LDS RZ, [RZ] ;  /* 0x00000000fffff984 */ /* 0x000fe20000000800 */
[----:B------:R-:W-:Y:S01]  /*4b50*/  @!PT LDS RZ, [RZ] ;  /* 0x00000000fffff984 */ /* 0x000fe20000000800 */
[----:B------:R2:W-:Y:S06]  /*4b60*/  MEMBAR.ALL.CTA ;  /* 0x0000000000007992 */ /* 0x0005ec0000008000 */
[----:B--2---:R-:W2:Y:S01]  /*4b70*/  FENCE.VIEW.ASYNC.S ;  /* 0x00000000000073c6 */ /* 0x004ea20000000000 */
[----:B------:R-:W-:Y:S04]  /*4b80*/  PRMT R0, RZ, 0x654, R0 ;  /* 0x00000654ff007816 */ /* 0x000fe80000000000 */
[----:B--2---:R2:W-:Y:S01]  /*4b90*/  SYNCS.ARRIVE.TRANS64.RED.A1T0 RZ, [R0+URZ], RZ ;  /* 0x000000ff00ff79a7 */ /* 0x0045e200081004ff */
[----:B----4-:R-:W-:Y:S11]  /*4ba0*/  LOP3.LUT P3, RZ, R30, 0x1, RZ, 0xc0, !PT ;  /* 0x000000011eff7812 */ /* 0x010ff6000786c0ff */
[----:B------:R-:W-:Y:S02]  /*4bb0*/  @!UPT UIADD3 URZ, UPT, UPT, URZ, URZ, URZ ;  /* 0x000000fffffff290 */ /* 0x000fe4000fffe0ff */
[----:B------:R-:W-:Y:S02]  /*4bc0*/  @P3 MOV R13, R28 ;  /* 0x0000001c000d3202 */ /* 0x000fe40000000f00 */
[----:B------:R-:W-:Y:S01]  /*4bd0*/  @P3 LOP3.LUT R8, R29, 0xffff, RZ, 0xc0, !PT ;  /* 0x0000ffff1d083812 */ /* 0x000fe200078ec0ff */
[----:B--2---:R-:W-:Y:S06]  /*4be0*/  @!P0 BRA `(.L_x_97) ;  /* 0x0000000000a48947 */ /* 0x004fec0003800000 */
[----:B-1----:R-:W-:Y:S01]  /*4bf0*/  IMAD.HI.U32 R33, R22, R7, RZ ;  /* 0x0000000716217227 */ /* 0x002fe200078e00ff */
[----:B------:R-:W-:Y:S02]  /*4c00*/  ISETP.NE.AND P0, PT, R6, 0x1, PT ;  /* 0x000000010600780c */ /* 0x000fe40003f05270 */
[----:B------:R-:W-:Y:S01]  /*4c10*/  ISETP.NE.AND P2, PT, R26, 0x1, PT ;  /* 0x000000011a00780c */ /* 0x000fe20003f45270 */
[----:B---3--:R-:W-:Y:S01]  /*4c20*/  IMAD.HI.U32 R34, R19, R16, RZ ;  /* 0x0000001013227227 */ /* 0x008fe200078e00ff */
[----:B------:R-:W-:Y:S02]  /*4c30*/  SHF.R.U32.HI R33, RZ, R18, R33 ;  /* 0x00000012ff217219 */ /* 0x000fe40000011621 */
[----:B------:R-:W-:Y:S01]  /*4c40*/  ISETP.NE.AND P4, PT, R2, 0x1, PT ;  /* 0x000000010200780c */ /* 0x000fe20003f85270 */
[----:B------:R-:W-:Y:S01]  /*4c50*/  IMAD.HI.U32 R38, R13, R16, RZ ;  /* 0x000000100d267227 */ /* 0x000fe200078e00ff */
[----:B------:R-:W-:Y:S02]  /*4c60*/  SHF.R.U32.HI R34, RZ, R17, R34 ;  /* 0x00000011ff227219 */ /* 0x000fe40000011622 */
[----:B------:R-:W-:Y:S01]  /*4c70*/  SEL R3, R22, R33, !P0 ;  /* 0x0000002116037207 */ /* 0x000fe20004000000 */
[C---:B------:R-:W-:Y:S01]  /*4c80*/  IMAD.HI.U32 R33, R8.reuse, R7, RZ ;  /* 0x0000000708217227 */ /* 0x040fe200078e00ff */
[----:B------:R-:W-:Y:S02]  /*4c90*/  SEL R11, R19, R34, !P4 ;  /* 0x00000022130b7207 */ /* 0x000fe40006000000 */
[----:B------:R-:W-:Y:S01]  /*4ca0*/  SHF.R.U32.HI R38, RZ, R17, R38 ;  /* 0x00000011ff267219 */ /* 0x000fe20000011626 */
[----:B------:R-:W-:Y:S01]  /*4cb0*/  IMAD.HI.U32 R40, R3, R4, RZ ;  /* 0x0000000403287227 */ /* 0x000fe200078e00ff */
[----:B------:R-:W-:Y:S03]  /*4cc0*/  SHF.R.U32.HI R33, RZ, R18, R33 ;  /* 0x00000012ff217219 */ /* 0x000fe60000011621 */
[----:B------:R-:W-:Y:S01]  /*4cd0*/  IMAD.HI.U32 R34, R11, R4, RZ ;  /* 0x000000040b227227 */ /* 0x000fe200078e00ff */
[----:B------:R-:W-:Y:S02]  /*4ce0*/  @P2 SHF.R.U32.HI R3, RZ, R5, R40 ;  /* 0x00000005ff032219 */ /* 0x000fe40000011628 */
[----:B------:R-:W-:Y:S02]  /*4cf0*/  SEL R9, R8, R33, !P0 ;  /* 0x0000002108097207 */ /* 0x000fe40004000000 */
[----:B------:R-:W-:Y:S01]  /*4d00*/  @P2 SHF.R.U32.HI R11, RZ, R5, R34 ;  /* 0x00000005ff0b2219 */ /* 0x000fe20000011622 */
[C---:B------:R-:W-:Y:S01]  /*4d10*/  IMAD R10, R26.reuse, R3, RZ ;  /* 0x000000031a0a7224 */ /* 0x040fe200078e02ff */
[----:B------:R-:W-:Y:S01]  /*4d20*/  SEL R3, R13, R38, !P4 ;  /* 0x000000260d037207 */ /* 0x000fe20006000000 */
[C---:B------:R-:W-:Y:S03]  /*4d30*/  IMAD.HI.U32 R14, R9.reuse, R4, RZ ;  /* 0x00000004090e7227 */ /* 0x040fe600078e00ff */
[----:B------:R-:W-:Y:S01]  /*4d40*/  ISETP.GE.AND P0, PT, R9, R10, PT ;  /* 0x0000000a0900720c */ /* 0x000fe20003f06270 */
[C---:B------:R-:W-:Y:S01]  /*4d50*/  IMAD R12, R26.reuse, R11, RZ ;  /* 0x0000000b1a0c7224 */ /* 0x040fe200078e02ff */
[-C--:B------:R-:W-:Y:S04]  /*4d60*/  SHF.R.U32.HI R14, RZ, R5.reuse, R14 ;  /* 0x00000005ff0e7219 */ /* 0x080fe8000001160e */
[----:B------:R-:W-:Y:S02]  /*4d70*/  ISETP.GE.OR P0, PT, R3, R12, P0 ;  /* 0x0000000c0300720c */ /* 0x000fe40000706670 */
[----:B------:R-:W-:Y:S05]  /*4d80*/  SEL R15, R9, R14, !P2 ;  /* 0x0000000e090f7207 */ /* 0x000fea0005000000 */
[----:B------:R-:W-:Y:S04]  /*4d90*/  IMAD.MOV R14, RZ, RZ, -R15 ;  /* 0x000000ffff0e7224 */ /* 0x000fe800078e0a0f */
[----:B------:R-:W-:Y:S02]  /*4da0*/  IMAD R14, R26, R14, R9 ;  /* 0x0000000e1a0e7224 */ /* 0x000fe400078e0209 */
[C---:B------:R-:W-:Y:S05]  /*4db0*/  @!P0 IMAD.HI.U32 R10, R3.reuse, R4, RZ ;  /* 0x00000004030a8227 */ /* 0x040fea00078e00ff */
[----:B------:R-:W-:Y:S04]  /*4dc0*/  @!P0 SHF.R.U32.HI R10, RZ, R5, R10 ;  /* 0x00000005ff0a8219 */ /* 0x000fe8000001160a */
[----:B------:R-:W-:Y:S01]  /*4dd0*/  @!P0 SEL R0, R3, R10, !P2 ;  /* 0x0000000a03008207 */ /* 0x000fe20005000000 */
[----:B------:R-:W-:Y:S03]  /*4de0*/  IMAD.MOV R10, RZ, RZ, -R3 ;  /* 0x000000ffff0a7224 */ /* 0x000fe600078e0a03 */
[----:B------:R-:W-:Y:S01]  /*4df0*/  @!P0 IADD3 R15, PT, PT, R15, -R0, RZ ;  /* 0x800000000f0f8210 */ /* 0x000fe20007ffe0ff */
[----:B------:R-:W-:Y:S01]  /*4e00*/  @!P0 IMAD R0, R11, R14, R0 ;  /* 0x0000000e0b008224 */ /* 0x000fe200078e0200 */
[----:B------:R-:W-:Y:S01]  /*4e10*/  IADD3 R11, PT, PT, -R9, RZ, RZ ;  /* 0x000000ff090b7210 */ /* 0x000fe20007ffe1ff */
[----:B------:R-:W-:Y:S02]  /*4e20*/  IMAD R13, R2, R10, R13 ;  /* 0x0000000a020d7224 */ /* 0x000fe400078e020d */
[----:B------:R-:W-:Y:S02]  /*4e30*/  @!P0 IMAD R9, R15, R26, R3 ;  /* 0x0000001a0f098224 */ /* 0x000fe400078e0203 */
[----:B------:R-:W-:Y:S02]  /*4e40*/  @!P0 IMAD.MOV.U32 R3, RZ, RZ, R0 ;  /* 0x000000ffff038224 */ /* 0x000fe400078e0000 */
[----:B------:R-:W-:Y:S02]  /*4e50*/  IMAD R8, R6, R11, R8 ;  /* 0x0000000b06087224 */ /* 0x000fe400078e0208 */
[----:B------:R-:W-:Y:S02]  /*4e60*/  IMAD R13, R3, R2, R13 ;  /* 0x00000002030d7224 */ /* 0x000fe400078e020d */
[----:B------:R-:W-:Y:S02]  /*4e70*/  IMAD R8, R9, R6, R8 ;  /* 0x0000000609087224 */ /* 0x000fe400078e0208 */
.L_x_97:
[----:B------:R-:W-:Y:S05]  /*4e80*/  BRA.U UP0, `(.L_x_98) ;  /* 0x0000000100107547 */ /* 0x000fea000b800000 */
[----:B------:R-:W-:Y:S04]  /*4e90*/  MOV R0, UR6 ;  /* 0x0000000600007c02 */ /* 0x000fe80008000f00 */
[----:B------:R-:W-:Y:S04]  /*4ea0*/  SHF.L.U32 R3, R0, 0x1f, RZ ;  /* 0x0000001f00037819 */ /* 0x000fe800000006ff */
[----:B------:R-:W2:Y:S02]  /*4eb0*/  SYNCS.PHASECHK.TRANS64.TRYWAIT P0, [UR7+0x118], R3 ;  /* 0x00011803ff0075a7 */ /* 0x000ea40008001107 */
[----:B--2---:R-:W-:Y:S05]  /*4ec0*/  @!P0 BRA `(.L_x_99) ;  /* 0x0000004c001c8947 */ /* 0x004fea0003800000 */
.L_x_98:
[----:B------:R-:W-:Y:S02]  /*4ed0*/  R2UR UR42, R20 ;  /* 0x00000000142a72ca */ /* 0x000fe400000e0000 */
[----:B------:R-:W-:Y:S02]  /*4ee0*/  R2UR UR43, R21 ;  /* 0x00000000152b72ca */ /* 0x000fe400000e0000 */
[----:B------:R-:W-:Y:S02]  /*4ef0*/  ISETP.NE.U32.AND P2, PT, RZ, UR4, PT ;  /* 0x00000004ff007c0c */ /* 0x000fe4000bf45070 */
[----:B------:R-:W-:Y:S02]  /*4f00*/  SHF.L.U32 R12, R32, 0x1f, RZ ;  /* 0x0000001f200c7819 */ /* 0x000fe400000006ff */
[----:B------:R-:W-:Y:S05]  /*4f10*/  ISETP.NE.AND.EX P2, PT, RZ, UR5, PT, P2 ;  /* 0x00000005ff007c0c */ /* 0x000fea000bf45320 */
[----:B------:R-:W-:Y:S02]  /*4f20*/  USHF.L.U32 UR42, UR42, 0x7, URZ ;  /* 0x000000072a2a7899 */ /* 0x000fe400080006ff */
[----:B------:R-:W-:Y:S01]  /*4f30*/  USHF.L.U32 UR43, UR43, 0x6, URZ ;  /* 0x000000062b2b7899 */ /* 0x000fe200080006ff */
[----:B------:R-:W-:Y:S11]  /*4f40*/  BRA.U !UP4, `(.L_x_100) ;  /* 0x000000010c347547 */ /* 0x000ff6000b800000 */
[----:B------:R-:W-:Y:S01]  /*4f50*/  UPLOP3.LUT UP1, UPT, UPT, UPT, UP3, 0x80, 0x8 ;  /* 0x000000000008789c */ /* 0x000fe20003f2f030 */
[----:B--2---:R-:W-:Y:S02]  /*4f60*/  HFMA2 R0, -RZ, RZ, 0, 5.9604644775390625e-08 ;  /* 0x00000001ff007431 */ /* 0x004fe400000001ff */
[----:B------:R-:W-:Y:S03]  /*4f70*/  IMAD.MOV.U32 R59, RZ, RZ, 0x1 ;  /* 0x00000001ff3b7424 */ /* 0x000fe600078e00ff */
[----:B------:R-:W-:Y:S05]  /*4f80*/  PLOP3.LUT P0, PT, PT, PT, UP1, 0x80, 0x8 ;  /* 0x000000000008781c */ /* 0x000fea0003f0f018 */
[----:B------:R-:W2:Y:S01]  /*4f90*/  @UP1 LDCU.64 UR10, c[0x0][0x888] ;  /* 0x00011100ff0a17ac */ /* 0x000ea20008000a00 */
[----:B------:R-:W-:Y:S07]  /*4fa0*/  @UP1 UIMAD UR8, UR36, UR4, URZ ;  /* 0x00000004240812a4 */ /* 0x000fee000f8e02ff */
[----:B------:R-:W-:Y:S01]  /*4fb0*/  @!P0 PRMT R59, R0, 0x7610, R59 ;  /* 0x00007610003b8816 */ /* 0x000fe2000000003b */
[----:B--2---:R-:W-:Y:S03]  /*4fc0*/  @UP1 UIMAD.WIDE UR10, UR8, 0x4, UR10 ;  /* 0x00000004080a18a5 */ /* 0x004fe6000f8e020a */
[----:B------:R-:W2:Y:S03]  /*4fd0*/  @!UP1 LDCU UR8, c[0x0][0x880] ;  /* 0x00011000ff0897ac */ /* 0x000ea60008000800 */
[----:B------:R-:W-:Y:S01]  /*4fe0*/  IMAD.U32 R10, RZ, RZ, UR10 ;  /* 0x0000000aff0a7e24 */ /* 0x000fe2000f8e00ff */
[----:B------:R-:W-:Y:S05]  /*4ff0*/  MOV R11, UR11 ;  /* 0x0000000b000b7c02 */ /* 0x000fea0008000f00 */
[----:B------:R4:W5:Y:S02]  /*5000*/  @P0 LDG.E R35, desc[UR46][R10.64] ;  /* 0x0000002e0a230981 */ /* 0x000964000c1e1900 */
[----:B--2-4-:R-:W-:Y:S07]  /*5010*/  @!P0 IMAD.U32 R35, RZ, RZ, UR8 ;  /* 0x00000008ff238e24 */ /* 0x014fee000f8e00ff */
.L_x_100:
[----:B-----5:R-:W-:Y:S01]  /*5020*/  @!P2 FSETP.EQ.AND P0, PT, R35, RZ, PT ;  /* 0x000000ff2300a20b */ /* 0x020fe20003f02000 */
[----:B------:R-:W-:Y:S01]  /*5030*/  @!UPT UIADD3 URZ, UPT, UPT, URZ, URZ, URZ ;  /* 0x000000fffffff290 */ /* 0x000fe2000fffe0ff */
[----:B------:R-:W-:Y:S11]  /*5040*/  @!P2 BRA `(.L_x_101) ;  /* 0x000000000014a947 */ /* 0x000ff60003800000 */
[----:B------:R-:W-:Y:S02]  /*5050*/  LOP3.LUT P2, RZ, R59, 0xff, RZ, 0xc0, !PT ;  /* 0x000000ff3bff7812 */ /* 0x000fe4000784c0ff */
[----:B------:R-:W-:Y:S04]  /*5060*/  PLOP3.LUT P0, PT, PT, PT, UP1, 0x80, 0x8 ;  /* 0x000000000008781c */ /* 0x000fe80003f0f018 */
[----:B------:R-:W-:Y:S07]  /*5070*/  PLOP3.LUT P0, PT, P0, PT, PT, 0x8, 0x80 ;  /* 0x000000000080781c */ /* 0x000fee000070e170 */
[----:B------:R-:W-:Y:S11]  /*5080*/  @P2 FSETP.EQ.AND P0, PT, R35, RZ, PT ;  /* 0x000000ff2300220b */ /* 0x000ff60003f02000 */
[----:B------:R-:W-:Y:S02]  /*5090*/  @!UPT UIADD3 URZ, UPT, UPT, URZ, URZ, URZ ;  /* 0x000000fffffff290 */ /* 0x000fe4000fffe0ff */
.L_x_101:
[----:B------:R-:W4:Y:S01]  /*50a0*/  SYNCS.PHASECHK.TRANS64.TRYWAIT P2, [UR7+0xf0], R12 ;  /* 0x0000f00cff0075a7 */ /* 0x000f220008041107 */
[----:B------:R-:W-:Y:S04]  /*50b0*/  ELECT P4, URZ, PT ;  /* 0x0000000000ff782f */ /* 0x000fe80003880000 */
[----:B------:R-:W-:Y:S11]  /*50c0*/  PLOP3.LUT P4, PT, P0, P4, PT, 0xf2, 0x2f ;  /* 0x00000000002f781c */ /* 0x000ff60000789e72 */
[----:B------:R-:W-:Y:S02]  /*50d0*/  @!UPT UIADD3 URZ, UPT, UPT, URZ, URZ, URZ ;  /* 0x000000fffffff290 */ /* 0x000fe4000fffe0ff */
[----:B-1----:R-:W-:Y:S05]  /*50e0*/  @!P4 IADD3 R9, P0, PT, R36, 0x580, RZ ;  /* 0x000005802409c810 */ /* 0x002fea0007f1e0ff */
[----:B--2---:R-:W-:Y:S01]  /*50f0*/  @!P4 IMAD.X R0, RZ, RZ, R37, P0 ;  /* 0x000000ffff00c224 */ /* 0x004fe200000e0625 */
[----:B----4-:R-:W-:Y:S07]  /*5100*/  @!P2 BRA `(.L_x_102) ;  /* 0x0000004800a4a947 */ /* 0x010fee0003800000 */
.L_x_210:
[----:B------:R-:W-:Y:S01]  /*5110*/  @!P4 R2UR UR9, R9 ;  /* 0x000000000909c2ca */ /* 0x000fe200000e0000 */
[----:B------:R-:W-:Y:S01]  /*5120*/  VOTEU.ALL UP0, P4 ;  /* 0x0000000000ff7886 */ /* 0x000fe20002000000 */
[----:B------:R-:W-:Y:S01]  /*5130*/  @!P4 R2UR UR8, R0 ;  /* 0x000000000008c2ca */ /* 0x000fe200000e0000 */
[----:B------:R-:W-:Y:S01]  /*5140*/  VOTEU.ALL UP2, P4 ;  /* 0x0000000000ff7886 */ /* 0x000fe20002040000 */
[----:B------:R-:W-:Y:S01]  /*5150*/  UMOV UR16, 0x0 ;  /* 0x0000000000107882 */ /* 0x000fe20000000000 */
[----:B------:R-:W-:Y:S01]  /*5160*/  UMOV UR17, 0x10000000 ;  /* 0x1000000000117882 */ /* 0x000fe20000000000 */
[----:B------:R-:W-:Y:S01]  /*5170*/  @!UP0 UIADD3 UR40, UPT, UPT, UR7, 0x200, URZ ;  /* 0x0000020007288890 */ /* 0x000fe2000fffe0ff */
[----:B------:R-:W-:Y:S01]  /*5180*/  @!P4 IMAD.MOV.U32 R0, RZ, RZ, 0x1000 ;  /* 0x00001000ff00c424 */ /* 0x000fe200078e00ff */
[----:B------:R-:W-:Y:S01]  /*5190*/  UMOV UR44, UR36 ;  /* 0x00000024002c7c82 */ /* 0x000fe20008000000 */
[----:B------:R-:W-:Y:S01]  /*51a0*/  @!UP0 UIADD3 UR10, UPT, UPT, UR42, 0x40, URZ ;  /* 0x000000402a0a8890 */ /* 0x000fe2000fffe0ff */
[----:B------:R-:W-:Y:S01]  /*51b0*/  @!P4 IADD3 R9, P0, PT, R36, 0x580, RZ ;  /* 0x000005802409c810 */ /* 0x000fe20007f1e0ff */
[----:B------:R-:W-:Y:S01]  /*51c0*/  UMOV UR11, UR43 ;  /* 0x0000002b000b7c82 */ /* 0x000fe20008000000 */
[----:B------:R-:W-:Y:S01]  /*51d0*/  UMOV UR12, UR36 ;  /* 0x00000024000c7c82 */ /* 0x000fe20008000000 */
[----:B------:R-:W-:Y:S01]  /*51e0*/  IMAD.U32 R10, RZ, RZ, UR9 ;  /* 0x00000009ff0a7e24 */ /* 0x000fe2000f8e00ff */
[----:B------:R-:W-:Y:S01]  /*51f0*/  UMOV UR9, UR41 ;  /* 0x0000002900097c82 */ /* 0x000fe20008000000 */
[----:B------:R-:W-:Y:S01]  /*5200*/  IMAD.U32 R11, RZ, RZ, UR8 ;  /* 0x00000008ff0b7e24 */ /* 0x000fe2000f8e00ff */
[----:B------:R-:W-:Y:S02]  /*5210*/  @!UP0 UIADD3 UR8, UPT, UPT, UR7, 0xa00, URZ ;  /* 0x00000a0007088890 */ /* 0x000fe4000fffe0ff */
[----:B------:R-:W-:Y:S01]  /*5220*/  @!P4 R2UR UR18, R10 ;  /* 0x000000000a12c2ca */ /* 0x000fe200000e0000 */
[----:B------:R-:W-:Y:S01]  /*5230*/  VOTEU.ALL UP0, P4 ;  /* 0x0000000000ff7886 */ /* 0x000fe20002000000 */
[----:B------:R-:W-:Y:S01]  /*5240*/  @!P4 R2UR UR19, R11 ;  /* 0x000000000b13c2ca */ /* 0x000fe200000e0000 */
[----:B------:R-:W-:Y:S11]  /*5250*/  UPRMT UR14, UR37, 0x654, UR41 ;  /* 0x00000654250e7896 */ /* 0x000ff60008000029 */
[----:B------:R-:W-:Y:S01]  /*5260*/  @!UPT UIADD3 URZ, UPT, UPT, URZ, URZ, URZ ;  /* 0x000000fffffff290 */ /* 0x000fe2000fffe0ff */
[----:B------:R2:W-:Y:S01]  /*5270*/  @!UP2 UTMALDG.3D [UR40], [UR18], desc[UR16] ;  /* 0x000010281200a5b4 */ /* 0x0005e20008011000 */
[----:B------:R2:W-:Y:S01]  /*5280*/  @!UP0 UTMALDG.3D [UR8], [UR18], desc[UR16] ;  /* 0x00001008120085b4 */ /* 0x0005e20008011000 */
[----:B------:R4:W-:Y:S01]  /*5290*/  @!P4 SYNCS.ARRIVE.TRANS64.RED.A0TR RZ, [UR7+0xd0], R0 ;  /* 0x0000d000ffffc9a7 */ /* 0x0009e20008300407 */
[----:B------:R-:W-:Y:S01]  /*52a0*/  SYNCS.ARRIVE.TRANS64.RED.A1T0 RZ, [UR14], RZ ;  /* 0x000000ffffff79a7 */ /* 0x000fe2000810040e */
[----:B----4-:R-:W-:Y:S01]  /*52b0*/  @!P4 IMAD.X R0, RZ, RZ, R37, P0 ;  /* 0x000000ffff00c224 */ /* 0x010fe200000e0625 */
[----:B------:R-:W4:Y:S02]  /*52c0*/  SYNCS.PHASECHK.TRANS64.TRYWAIT P2, [UR7+0xf8], R12 ;  /* 0x0000f80cff0075a7 */ /* 0x000f240008041107 */
[----:B--2-4-:R-:W-:Y:S05]  /*52d0*/  @!P2 BRA `(.L_x_103) ;  /* 0x000000480048a947 */ /* 0x014fea0003800000 */
.L_x_212:
        /* <DEDUP_REMOVED lines=8> */
[----:B------:R-:W-:Y:S01]  /*5360*/  @!UP0 UIADD3 UR32, UPT, UPT, UR7, 0x1200, URZ ;  /* 0x0000120007208890 */ /* 0x000fe2000fffe0ff */
[----:B------:R-:W-:Y:S01]  /*5370*/  @!P4 IADD3 R21, P0, PT, R36, 0x580, RZ ;  /* 0x000005802415c810 */ /* 0x000fe20007f1e0ff */
[----:B------:R-:W-:Y:S01]  /*5380*/  UMOV UR35, UR43 ;  /* 0x0000002b00237c82 */ /* 0x000fe20008000000 */
[----:B------:R-:W-:Y:S02]  /*5390*/  @!UP0 UIADD3 UR10, UPT, UPT, UR42, 0x50, URZ ;  /* 0x000000502a0a8890 */ /* 0x000fe4000fffe0ff */
[----:B------:R-:W-:Y:S01]  /*53a0*/  IMAD.U32 R10, RZ, RZ, UR9 ;  /* 0x00000009ff0a7e24 */ /* 0x000fe2000f8e00ff */
[----:B------:R-:W-:Y:S01]  /*53b0*/  UMOV UR9, UR33 ;  /* 0x0000002100097c82 */ /* 0x000fe20008000000 */
[----:B------:R-:W-:Y:S01]  /*53c0*/  IMAD.U32 R11, RZ, RZ, UR8 ;  /* 0x00000008ff0b7e24 */ /* 0x000fe2000f8e00ff */
[----:B------:R-:W-:Y:S01]  /*53d0*/  @!UP0 UIADD3 UR8, UPT, UPT, UR7, 0x1a00, URZ ;  /* 0x00001a0007088890 */ /* 0x000fe2000fffe0ff */
[----:B------:R-:W-:Y:S01]  /*53e0*/  @!P4 IMAD.X R20, RZ, RZ, R37, P0 ;  /* 0x000000ffff14c224 */ /* 0x000fe200000e0625 */
[----:B------:R-:W-:Y:S01]  /*53f0*/  @!P4 R2UR UR18, R10 ;  /* 0x000000000a12c2ca */ /* 0x000fe200000e0000 */
[----:B------:R-:W-:Y:S01]  /*5400*/  VOTEU.ALL UP0, P4 ;  /* 0x0000000000ff7886 */ /* 0x000fe20002000000 */
[----:B------:R-:W-:Y:S01]  /*5410*/  @!P4 R2UR UR19, R11 ;  /* 0x000000000b13c2ca */ /* 0x000fe200000e0000 */
[----:B------:R-:W-:Y:S01]  /*5420*/  UMOV UR11, UR43 ;  /* 0x0000002b000b7c82 */ /* 0x000fe20008000000 */
[----:B------:R-:W-:Y:S01]  /*5430*/  UMOV UR12, UR36 ;  /* 0x00000024000c7c82 */ /* 0x000fe20008000000 */
[----:B------:R-:W-:Y:S10]  /*5440*/  UPRMT UR14, UR37, 0x654, UR33 ;  /* 0x00000654250e7896 */ /* 0x000ff40008000021 */
[----:B------:R2:W-:Y:S01]  /*5450*/  @!UP2 UTMALDG.3D [UR32], [UR18], desc[UR16] ;  /* 0x000010201200a5b4 */ /* 0x0005e20008011000 */
[----:B------:R2:W-:Y:S01]  /*5460*/  @!UP0 UTMALDG.3D [UR8], [UR18], desc[UR16] ;  /* 0x00001008120085b4 */ /* 0x0005e20008011000 */
[----:B------:R2:W-:Y:S01]  /*5470*/  @!P4 SYNCS.ARRIVE.TRANS64.RED.A0TR RZ, [UR7+0xd8], R0 ;  /* 0x0000d800ffffc9a7 */ /* 0x0005e20008300407 */
[----:B------:R-:W-:Y:S01]  /*5480*/  SYNCS.ARRIVE.TRANS64.RED.A1T0 RZ, [UR14], RZ ;  /* 0x000000ffffff79a7 */ /* 0x000fe2000810040e */
[----:B------:R-:W4:Y:S02]  /*5490*/  SYNCS.PHASECHK.TRANS64.TRYWAIT P2, [UR7+0x100], R12 ;  /* 0x0001000cff0075a7 */ /* 0x000f240008041107 */
[----:B--2-4-:R-:W-:Y:S05]  /*54a0*/  @!P2 BRA `(.L_x_104) ;  /* 0x0000004400eca947 */ /* 0x014fea0003800000 */
.L_x_214:
[----:B------:R-:W2:Y:S01]  /*54b0*/  LDC.64 R14, c[0x0][0xb10] ;  /* 0x0002c400ff0e7b82 */ /* 0x000ea20000000a00 */
[----:B------:R-:W-:Y:S01]  /*54c0*/  @!P4 R2UR UR9, R21 ;  /* 0x000000001509c2ca */ /* 0x000fe200000e0000 */
[----:B------:R-:W-:Y:S01]  /*54d0*/  VOTEU.ALL UP0, P4 ;  /* 0x0000000000ff7886 */ /* 0x000fe20002000000 */
[----:B------:R-:W-:Y:S01]  /*54e0*/  @!P4 R2UR UR8, R20 ;  /* 0x000000001408c2ca */ /* 0x000fe200000e0000 */
[----:B------:R-:W-:Y:S01]  /*54f0*/  VOTEU.ALL UP2, P4 ;  /* 0x0000000000ff7886 */ /* 0x000fe20002040000 */
[----:B------:R-:W-:Y:S03]  /*5500*/  UMOV UR16, 0x0 ;  /* 0x0000000000107882 */ /* 0x000fe60000000000 */
[----:B------:R-:W4:Y:S01]  /*5510*/  LDC.64 R10, c[0x0][0xb18] ;  /* 0x0002c600ff0a7b82 */ /* 0x000f220000000a00 */
[----:B------:R-:W-:Y:S01]  /*5520*/  @!UP0 UIADD3 UR26, UPT, UPT, UR42, 0x20, URZ ;  /* 0x000000202a1a8890 */ /* 0x000fe2000fffe0ff */
[----:B------:R-:W-:Y:S01]  /*5530*/  @P3 SHF.R.U32.HI R24, RZ, 0x10, R29 ;  /* 0x00000010ff183819 */ /* 0x000fe2000001161d */
[----:B------:R-:W-:Y:S01]  /*5540*/  @!UP0 UIADD3 UR24, UPT, UPT, UR7, 0x2200, URZ ;  /* 0x0000220007188890 */ /* 0x000fe2000fffe0ff */
[----:B------:R-:W-:Y:S01]  /*5550*/  VIADD R27, R27, 0x1 ;  /* 0x000000011b1b7836 */ /* 0x000fe20000000000 */
[----:B------:R-:W-:Y:S03]  /*5560*/  UMOV UR17, 0x10000000 ;  /* 0x1000000000117882 */ /* 0x000fe60000000000 */
[----:B------:R-:W5:Y:S01]  /*5570*/  @!P1 LDC R0, c[0x0][0xb20] ;  /* 0x0002c800ff009b82 */ /* 0x000f620000000800 */
[----:B------:R-:W-:Y:S01]  /*5580*/  UMOV UR27, UR43 ;  /* 0x0000002b001b7c82 */ /* 0x000fe20008000000 */
[----:B------:R-:W-:Y:S01]  /*5590*/  IMAD.U32 R20, RZ, RZ, UR9 ;  /* 0x00000009ff147e24 */ /* 0x000fe2000f8e00ff */
[----:B------:R-:W-:Y:S05]  /*55a0*/  UMOV UR28, UR36 ;  /* 0x00000024001c7c82 */ /* 0x000fea0008000000 */
[----:B-1----:R-:W1:Y:S01]  /*55b0*/  @!P1 LDC R3, c[0x0][0xb0c] ;  /* 0x0002c300ff039b82 */ /* 0x002e620000000800 */
[----:B------:R-:W-:Y:S01]  /*55c0*/  IMAD.U32 R21, RZ, RZ, UR8 ;  /* 0x00000008ff157e24 */ /* 0x000fe2000f8e00ff */
[----:B------:R-:W-:Y:S01]  /*55d0*/  @!UP0 UIADD3 UR10, UPT, UPT, UR42, 0x60, URZ ;  /* 0x000000602a0a8890 */ /* 0x000fe2000fffe0ff */
[----:B------:R-:W-:Y:S01]  /*55e0*/  @!P4 R2UR UR18, R20 ;  /* 0x000000001412c2ca */ /* 0x000fe200000e0000 */
[----:B------:R-:W-:Y:S01]  /*55f0*/  @!UP0 UIADD3 UR8, UPT, UPT, UR7, 0x2a00, URZ ;  /* 0x00002a0007088890 */ /* 0x000fe2000fffe0ff */
[----:B------:R-:W-:Y:S01]  /*5600*/  @!P4 IMAD.MOV.U32 R20, RZ, RZ, 0x1000 ;  /* 0x00001000ff14c424 */ /* 0x000fe200078e00ff */
[----:B------:R-:W-:Y:S01]  /*5610*/  @!P4 R2UR UR19, R21 ;  /* 0x000000001513c2ca */ /* 0x000fe200000e0000 */
[----:B------:R-:W-:Y:S01]  /*5620*/  VOTEU.ALL UP0, P4 ;  /* 0x0000000000ff7886 */ /* 0x000fe20002000000 */
[----:B------:R-:W-:Y:S01]  /*5630*/  UMOV UR9, UR25 ;  /* 0x0000001900097c82 */ /* 0x000fe20008000000 */
[----:B------:R-:W-:Y:S01]  /*5640*/  UMOV UR11, UR43 ;  /* 0x0000002b000b7c82 */ /* 0x000fe20008000000 */
[----:B------:R-:W-:Y:S01]  /*5650*/  UMOV UR12, UR36 ;  /* 0x00000024000c7c82 */ /* 0x000fe20008000000 */
[----:B------:R-:W-:Y:S08]  /*5660*/  UPRMT UR14, UR37, 0x654, UR25 ;  /* 0x00000654250e7896 */ /* 0x000ff00008000019 */
[----:B------:R1:W-:Y:S02]  /*5670*/  @!UP2 UTMALDG.3D [UR24], [UR18], desc[UR16] ;  /* 0x000010181200a5b4 */ /* 0x0003e40008011000 */
[----:B-1----:R-:W-:Y:S01]  /*5680*/  @!P1 ISETP.NE.AND P2, PT, R3, 0x1, PT ;  /* 0x000000010300980c */ /* 0x002fe20003f45270 */
[C---:B--2---:R-:W-:Y:S01]  /*5690*/  @!P1 IMAD.HI.U32 R14, R13.reuse, R14, RZ ;  /* 0x0000000e0d0e9227 */ /* 0x044fe200078e00ff */
[----:B----4-:R-:W-:Y:S01]  /*56a0*/  @!P1 ISETP.NE.AND P0, PT, R10, 0x1, PT ;  /* 0x000000010a00980c */ /* 0x010fe20003f05270 */
[----:B------:R1:W-:Y:S01]  /*56b0*/  @!UP0 UTMALDG.3D [UR8], [UR18], desc[UR16] ;  /* 0x00001008120085b4 */ /* 0x0003e20008011000 */
[----:B------:R1:W-:Y:S01]  /*56c0*/  @!P4 SYNCS.ARRIVE.TRANS64.RED.A0TR RZ, [UR7+0xe0], R20 ;  /* 0x0000e014ffffc9a7 */ /* 0x0003e20008300407 */
[C---:B------:R-:W-:Y:S01]  /*56d0*/  @!P1 IMAD.HI.U32 R11, R8.reuse, R11, RZ ;  /* 0x0000000b080b9227 */ /* 0x040fe200078e00ff */
[----:B------:R-:W-:Y:S04]  /*56e0*/  @!P1 SHF.R.U32.HI R14, RZ, R15, R14 ;  /* 0x0000000fff0e9219 */ /* 0x000fe8000001160e */
[----:B-----5:R-:W-:Y:S02]  /*56f0*/  @!P1 SHF.R.U32.HI R9, RZ, R0, R11 ;  /* 0x00000000ff099219 */ /* 0x020fe4000001160b */
[----:B------:R-:W-:Y:S02]  /*5700*/  @!P1 SEL R14, R13, R14, !P2 ;  /* 0x0000000e0d0e9207 */ /* 0x000fe40005000000 */
[----:B------:R-:W-:Y:S05]  /*5710*/  @!P1 SEL R9, R8, R9, !P0 ;  /* 0x0000000908099207 */ /* 0x000fea0004000000 */
[----:B------:R-:W-:Y:S01]  /*5720*/  @!P1 IMAD.IADD R0, R9, 0x1, -R14 ;  /* 0x0000000109009824 */ /* 0x000fe200078e0a0e */
[----:B------:R-:W-:Y:S01]  /*5730*/  SYNCS.ARRIVE.TRANS64.RED.A1T0 RZ, [UR14], RZ ;  /* 0x000000ffffff79a7 */ /* 0x000fe2000810040e */
[----:B------:R-:W-:Y:S02]  /*5740*/  @!P1 IMAD.IADD R9, R14, 0x1, -R9 ;  /* 0x000000010e099824 */ /* 0x000fe400078e0a09 */
[----:B------:R-:W-:Y:S02]  /*5750*/  @!P1 IMAD R13, R0, R3, R13 ;  /* 0x00000003000d9224 */ /* 0x000fe400078e020d */
[----:B------:R-:W-:Y:S01]  /*5760*/  @!P1 IMAD R8, R9, R10, R8 ;  /* 0x0000000a09089224 */ /* 0x000fe200078e0208 */
[----:B------:R-:W2:Y:S02]  /*5770*/  SYNCS.PHASECHK.TRANS64.TRYWAIT P5, [UR7+0x108], R12 ;  /* 0x0001080cff0075a7 */ /* 0x000ea400080a1107 */
[----:B-12---:R-:W-:Y:S05]  /*5780*/  @!P5 BRA `(.L_x_105) ;  /* 0x00000044004cd947 */ /* 0x006fea0003800000 */
.L_x_216:
[----:B-1----:R-:W-:Y:S01]  /*5790*/  @!P4 IADD3 R3, P0, PT, R36, 0x580, RZ ;  /* 0x000005802403c810 */ /* 0x002fe20007f1e0ff */
[----:B------:R-:W-:Y:S01]  /*57a0*/  VOTEU.ALL UP0, P4 ;  /* 0x0000000000ff7886 */ /* 0x000fe20002000000 */
[----:B------:R-:W-:Y:S01]  /*57b0*/  VOTEU.ALL UP2, P4 ;  /* 0x0000000000ff7886 */ /* 0x000fe20002040000 */
[----:B------:R-:W-:Y:S01]  /*57c0*/  UMOV UR14, 0x0 ;  /* 0x00000000000e7882 */ /* 0x000fe20000000000 */
[----:B------:R-:W-:Y:S01]  /*57d0*/  @!P4 R2UR UR9, R3 ;  /* 0x000000000309c2ca */ /* 0x000fe200000e0000 */
[----:B------:R-:W-:Y:S01]  /*57e0*/  @!P4 IMAD.X R0, RZ, RZ, R37, P0 ;  /* 0x000000ffff00c224 */ /* 0x000fe200000e0625 */
[----:B------:R-:W-:Y:S01]  /*57f0*/  @!UP0 UIADD3 UR17, UPT, UPT, UR7, 0xe8, URZ ;  /* 0x000000e807118890 */ /* 0x000fe2000fffe0ff */
[----:B------:R-:W-:Y:S01]  /*5800*/  ISETP.NE.AND P0, PT, R27, 0x2, PT ;  /* 0x000000021b00780c */ /* 0x000fe20003f05270 */
[----:B------:R-:W-:Y:S01]  /*5810*/  @!UP0 UIADD3 UR18, UPT, UPT, UR42, 0x30, URZ ;  /* 0x000000302a128890 */ /* 0x000fe2000fffe0ff */
[----:B------:R-:W-:Y:S01]  /*5820*/  LOP3.LUT R32, R32, 0x1, RZ, 0x3c, !PT ;  /* 0x0000000120207812 */ /* 0x000fe200078e3cff */
[----:B------:R-:W-:Y:S01]  /*5830*/  @!UP0 UIADD3 UR16, UPT, UPT, UR7, 0x3200, URZ ;  /* 0x0000320007108890 */ /* 0x000fe2000fffe0ff */
[----:B------:R-:W-:Y:S01]  /*5840*/  @!P4 R2UR UR8, R0 ;  /* 0x000000000008c2ca */ /* 0x000fe200000e0000 */
[----:B------:R-:W-:Y:S01]  /*5850*/  UMOV UR15, 0x10000000 ;  /* 0x10000000000f7882 */ /* 0x000fe20000000000 */
[----:B------:R-:W-:Y:S01]  /*5860*/  UMOV UR19, UR43 ;  /* 0x0000002b00137c82 */ /* 0x000fe20008000000 */
[----:B------:R-:W-:Y:S01]  /*5870*/  UMOV UR20, UR36 ;  /* 0x0000002400147c82 */ /* 0x000fe20008000000 */
[----:B------:R-:W-:Y:S01]  /*5880*/  @!UP0 UIADD3 UR10, UPT, UPT, UR42, 0x70, URZ ;  /* 0x000000702a0a8890 */ /* 0x000fe2000fffe0ff */
[----:B------:R-:W-:Y:S01]  /*5890*/  SEL R0, RZ, 0x1, P0 ;  /* 0x00000001ff007807 */ /* 0x000fe20000000000 */
[----:B------:R-:W-:Y:S01]  /*58a0*/  IMAD.U32 R10, RZ, RZ, UR9 ;  /* 0x00000009ff0a7e24 */ /* 0x000fe2000f8e00ff */
[----:B------:R-:W-:Y:S01]  /*58b0*/  UMOV UR11, UR43 ;  /* 0x0000002b000b7c82 */ /* 0x000fe20008000000 */
[----:B------:R-:W-:Y:S01]  /*58c0*/  UMOV UR12, UR36 ;  /* 0x00000024000c7c82 */ /* 0x000fe20008000000 */
[----:B------:R-:W-:Y:S01]  /*58d0*/  UMOV UR9, UR17 ;  /* 0x0000001100097c82 */ /* 0x000fe20008000000 */
[----:B------:R-:W-:Y:S01]  /*58e0*/  @P3 R2UR UR36, R24 ;  /* 0x00000000182432ca */ /* 0x000fe200000e0000 */
[----:B------:R-:W-:Y:S01]  /*58f0*/  IMAD.IADD R20, R8, 0x1, R58 ;  /* 0x0000000108147824 */ /* 0x000fe200078e023a */
[----:B------:R-:W-:Y:S01]  /*5900*/  @!P4 R2UR UR22, R10 ;  /* 0x000000000a16c2ca */ /* 0x000fe200000e0000 */
[----:B------:R-:W-:Y:S01]  /*5910*/  IMAD.U32 R11, RZ, RZ, UR8 ;  /* 0x00000008ff0b7e24 */ /* 0x000fe2000f8e00ff */
[----:B------:R-:W-:Y:S01]  /*5920*/  @!UP0 UIADD3 UR8, UPT, UPT, UR7, 0x3a00, URZ ;  /* 0x00003a0007088890 */ /* 0x000fe2000fffe0ff */
[----:B------:R-:W-:Y:S01]  /*5930*/  LOP3.LUT R25, R25, R0, RZ, 0x3c, !PT ;  /* 0x0000000019197212 */ /* 0x000fe200078e3cff */
[----:B------:R-:W-:Y:S01]  /*5940*/  VOTEU.ALL UP0, P4 ;  /* 0x0000000000ff7886 */ /* 0x000fe20002000000 */
[----:B------:R-:W-:Y:S01]  /*5950*/  IMAD.IADD R21, R13, 0x1, R60 ;  /* 0x000000010d157824 */ /* 0x000fe200078e023c */
[----:B------:R-:W-:Y:S02]  /*5960*/  @!P4 R2UR UR23, R11 ;  /* 0x000000000b17c2ca */ /* 0x000fe400000e0000 */
[----:B------:R-:W-:Y:S11]  /*5970*/  SEL R27, R27, RZ, P0 ;  /* 0x000000ff1b1b7207 */ /* 0x000ff60000000000 */
[----:B------:R2:W-:Y:S01]  /*5980*/  @!UP2 UTMALDG.3D [UR16], [UR22], desc[UR14] ;  /* 0x00000e101600a5b4 */ /* 0x0005e20008011000 */
[----:B------:R2:W-:Y:S01]  /*5990*/  @!UP0 UTMALDG.3D [UR8], [UR22], desc[UR14] ;  /* 0x00000e08160085b4 */ /* 0x0005e20008011000 */
[----:B------:R2:W-:Y:S01]  /*59a0*/  @!P4 SYNCS.ARRIVE.TRANS64.RED.A0TR RZ, [UR7+0xe8], R23 ;  /* 0x0000e817ffffc9a7 */ /* 0x0005e20008300407 */
[----:B------:R-:W-:Y:S01]  /*59b0*/  UPLOP3.LUT UP0, UPT, UPT, UPT, UPT, 0x80, 0x8 ;  /* 0x000000000008789c */ /* 0x000fe20003f0f070 */
[----:B------:R-:W-:Y:S01]  /*59c0*/  SYNCS.ARRIVE.TRANS64.RED.A1T0 RZ, [UR13], RZ ;  /* 0x000000ffffff79a7 */ /* 0x000fe2000810040d */
[----:B------:R-:W-:Y:S09]  /*59d0*/  @P3 BRA `(.L_x_106) ;  /* 0xfffffff000303947 */ /* 0x000ff2000383ffff */
[----:B------:R-:W-:-:S04]  /*59e0*/  SHF.L.U32 R3, R32, 0x1f, RZ ;  /* 0x0000001f20037819 */ /* 0x000fc800000006ff */
[----:B------:R-:W1:Y:S02]  /*59f0*/  SYNCS.PHASECHK.TRANS64.TRYWAIT P0, [UR7+0xf0], R3 ;  /* 0x0000f003ff0075a7 */ /* 0x000e640008001107 */
[----:B-1----:R-:W-:Y:S05]  /*5a00*/  @!P0 BRA `(.L_x_107) ;  /* 0x0000004000c48947 */ /* 0x002fea0003800000 */
.L_x_218:
[----:B------:R-:W4:Y:S02]  /*5a10*/  SYNCS.PHASECHK.TRANS64.TRYWAIT P0, [UR7+0xf8], R3 ;  /* 0x0000f803ff0075a7 */ /* 0x000f240008001107 */
[----:B----4-:R-:W-:Y:S05]  /*5a20*/  @!P0 BRA `(.L_x_108) ;  /* 0x0000004000d48947 */ /* 0x010fea0003800000 */
.L_x_220:
[----:B------:R-:W4:Y:S02]  /*5a30*/  SYNCS.PHASECHK.TRANS64.TRYWAIT P0, [UR7+0x100], R3 ;  /* 0x00010003ff0075a7 */ /* 0x000f240008001107 */
[----:B----4-:R-:W-:Y:S05]  /*5a40*/  @!P0 BRA `(.L_x_109) ;  /* 0x0000004000e48947 */ /* 0x010fea0003800000 */
.L_x_222:
[----:B-1----:R-:W-:-:S07]  /*5a50*/  MOV R0, UR7 ;  /* 0x0000000700007c02 */ /* 0x002fce0008000f00 */
.L_x_110:
[----:B-1----:R-:W-:-:S04]  /*5a60*/  SHF.L.U32 R3, R32, 0x1f, RZ ;  /* 0x0000001f20037819 */ /* 0x002fc800000006ff */
[----:B------:R1:W4:Y:S03]  /*5a70*/  SYNCS.PHASECHK.TRANS64.TRYWAIT P0, [R0+URZ+0x108], R3 ;  /* 0x00010803000075a7 */ /* 0x00032600080011ff */
[----:B----4-:R-:W-:Y:S05]  /*5a80*/  @!P0 NANOSLEEP.SYNCS 0x989680 ;  /* 0x009896800000895d */ /* 0x010fea0003900000 */
[----:B------:R-:W4:Y:S02]  /*5a90*/  @!P0 SYNCS.PHASECHK.TRANS64 P0, [R0+URZ+0x108], R3 ;  /* 0x00010803000085a7 */ /* 0x000f2400080010ff */
[----:B--2-4-:R-:W-:Y:S05]  /*5aa0*/  @P0 EXIT ;  /* 0x000000000000094d */ /* 0x014fea0003800000 */
[----:B------:R-:W-:Y:S05]  /*5ab0*/  BRA `(.L_x_110) ;  /* 0xfffffffc00e87947 */ /* 0x000fea000383ffff */
.L_x_95:
[----:B------:R-:W-:-:S06]  /*5ac0*/  UISETP.GE.AND UP0, UPT, UR10, 0x4, UPT ;  /* 0x000000040a00788c */ /* 0x000fcc000bf06270 */
[----:B------:R-:W-:-:S13]  /*5ad0*/  PLOP3.LUT P0, PT, PT, PT, UP0, 0x80, 0x8 ;  /* 0x000000000008781c */ /* 0x000fda0003f0f008 */
[----:B------:R-:W-:Y:S05]  /*5ae0*/  @!P0 EXIT ;  /* 0x000000000000894d */ /* 0x000fea0003800000 */
[----:B------:R-:W-:Y:S01]  /*5af0*/  BAR.SYNC.DEFER_BLOCKING 0x6, 0xa0 ;  /* 0x0182800000007b1d */ /* 0x000fe20000010000 */
[----:B------:R-:W-:Y:S02]  /*5b00*/  IMAD.SHL.U32 R4, R66, 0x200000, RZ ;  /* 0x0020000042047824 */ /* 0x000fe400078e00ff */
[----:B------:R-:W-:Y:S02]  /*5b10*/  HFMA2 R71, -RZ, RZ, 0, 5.9604644775390625e-08 ;  /* 0x00000001ff477431 */ /* 0x000fe400000001ff */
[C---:B------:R-:W-:Y:S01]  /*5b20*/  IMAD.SHL.U32 R65, R72.reuse, 0x10, RZ ;  /* 0x0000001048417824 */ /* 0x040fe200078e00ff */
[----:B------:R-:W-:Y:S01]  /*5b30*/  MOV R69, RZ ;  /* 0x000000ff00457202 */ /* 0x000fe20000000f00 */
[----:B------:R-:W-:Y:S01]  /*5b40*/  IMAD.U32 R33, R72, 0x10000, RZ ;  /* 0x0001000048217824 */ /* 0x000fe200078e00ff */
[----:B------:R-:W-:Y:S01]  /*5b50*/  UMOV UR48, 0x400 ;  /* 0x0000040000307882 */ /* 0x000fe20000000000 */
[----:B------:R-:W1:Y:S01]  /*5b60*/  LDC R63, c[0x0][0x370] ;  /* 0x0000dc00ff3f7b82 */ /* 0x000e620000000800 */
[----:B------:R-:W-:Y:S01]  /*5b70*/  ULEA UR48, UR37, UR48, 0x18 ;  /* 0x0000003025307291 */ /* 0x000fe2000f8ec0ff */
[----:B------:R-:W-:Y:S01]  /*5b80*/  LOP3.LUT R4, R4, 0x200000, RZ, 0xc0, !PT ;  /* 0x0020000004047812 */ /* 0x000fe200078ec0ff */
[----:B------:R-:W-:Y:S01]  /*5b90*/  IMAD.SHL.U32 R64, R72, 0x2, RZ ;  /* 0x0000000248407824 */ /* 0x000fe200078e00ff */
[C---:B------:R-:W-:Y:S01]  /*5ba0*/  LOP3.LUT R5, R65.reuse, 0x40, RZ, 0xc0, !PT ;  /* 0x0000004041057812 */ /* 0x040fe200078ec0ff */
[----:B------:R-:W-:Y:S01]  /*5bb0*/  IMAD.SHL.U32 R3, R66, 0x200, RZ ;  /* 0x0000020042037824 */ /* 0x000fe200078e00ff */
[----:B------:R-:W-:Y:S01]  /*5bc0*/  LOP3.LUT R2, R65, 0x5b0, RZ, 0xc0, !PT ;  /* 0x000005b041027812 */ /* 0x000fe200078ec0ff */
[----:B------:R-:W-:Y:S01]  /*5bd0*/  UIADD3 UR4, UPT, UPT, UR48, 0x200, URZ ;  /* 0x0000020030047890 */ /* 0x000fe2000fffe0ff */
[----:B------:R-:W2:Y:S01]  /*5be0*/  LDC R28, c[0x0][0xb0c] ;  /* 0x0002c300ff1c7b82 */ /* 0x000ea20000000800 */
[----:B------:R-:W-:Y:S01]  /*5bf0*/  LOP3.LUT R33, R4, 0x400000, R33, 0xf8, !PT ;  /* 0x0040000004217812 */ /* 0x000fe200078ef821 */
[----:B------:R-:W-:Y:S01]  /*5c00*/  IMAD.MOV.U32 R30, RZ, RZ, RZ ;  /* 0x000000ffff1e7224 */ /* 0x000fe200078e00ff */
[----:B------:R-:W-:Y:S01]  /*5c10*/  LOP3.LUT R64, R5, 0x8, R64, 0xf8, !PT ;  /* 0x0000000805407812 */ /* 0x000fe200078ef840 */
[----:B------:R-:W-:Y:S01]  /*5c20*/  IMAD.MOV.U32 R70, RZ, RZ, RZ ;  /* 0x000000ffff467224 */ /* 0x000fe200078e00ff */
[----:B------:R-:W-:Y:S01]  /*5c30*/  LOP3.LUT R3, R2, 0x200, R3, 0xf8, !PT ;  /* 0x0000020002037812 */ /* 0x000fe200078ef803 */
[----:B------:R-:W-:Y:S01]  /*5c40*/  IMAD.MOV.U32 R76, RZ, RZ, RZ ;  /* 0x000000ffff4c7224 */ /* 0x000fe200078e00ff */
[----:B------:R-:W-:Y:S01]  /*5c50*/  LOP3.LUT P0, RZ, R65, 0x40, RZ, 0xc0, !PT ;  /* 0x0000004041ff7812 */ /* 0x000fe2000780c0ff */
[----:B------:R-:W3:Y:S01]  /*5c60*/  LDC R61, c[0x0][0xb20] ;  /* 0x0002c800ff3d7b82 */ /* 0x000ee20000000800 */
[----:B------:R-:W4:Y:S01]  /*5c70*/  LDS R0, [UR48+0x1d0] ;  /* 0x0001d030ff007984 */ /* 0x000f220008000800 */
[----:B------:R-:W-:Y:S01]  /*5c80*/  LOP3.LUT R64, R3, R64, RZ, 0xfc, !PT ;  /* 0x0000004003407212 */ /* 0x000fe200078efcff */
[----:B------:R-:W-:Y:S01]  /*5c90*/  IMAD.U32 R67, RZ, RZ, UR4 ;  /* 0x00000004ff437e24 */ /* 0x000fe2000f8e00ff */
[----:B------:R-:W-:Y:S01]  /*5ca0*/  LOP3.LUT R72, R72, 0x60, RZ, 0xc0, !PT ;  /* 0x0000006048487812 */ /* 0x000fe200078ec0ff */
[----:B------:R-:W1:Y:S03]  /*5cb0*/  LDCU.64 UR52, c[0x0][0x348] ;  /* 0x00006900ff3477ac */ /* 0x000e660008000a00 */
[----:B------:R-:W1:Y:S01]  /*5cc0*/  LDC R27, c[0x0][0xb30] ;  /* 0x0002cc00ff1b7b82 */ /* 0x000e620000000800 */
[----:B------:R-:W1:Y:S01]  /*5cd0*/  LDCU.64 UR38, c[0x0][0x888] ;  /* 0x00011100ff2677ac */ /* 0x000e620008000a00 */
[----:B------:R-:W1:Y:S06]  /*5ce0*/  LDCU.64 UR44, c[0x0][0x890] ;  /* 0x00011200ff2c77ac */ /* 0x000e6c0008000a00 */
[----:B------:R-:W1:Y:S01]  /*5cf0*/  LDC.64 R56, c[0x0][0xb10] ;  /* 0x0002c400ff387b82 */ /* 0x000e620000000a00 */
[----:B------:R-:W-:Y:S01]  /*5d00*/  UMOV UR49, URZ ;  /* 0x000000ff00317c82 */ /* 0x000fe20008000000 */
[----:B------:R-:W-:-:S06]  /*5d10*/  UMOV UR51, URZ ;  /* 0x000000ff00337c82 */ /* 0x000fcc0008000000 */
[----:B------:R-:W1:Y:S08]  /*5d20*/  LDC.64 R24, c[0x0][0xb18] ;  /* 0x0002c600ff187b82 */ /* 0x000e700000000a00 */
[----:B------:R-:W1:Y:S08]  /*5d30*/  LDC.64 R22, c[0x0][0xb28] ;  /* 0x0002ca00ff167b82 */ /* 0x000e700000000a00 */
[----:B------:R-:W1:Y:S01]  /*5d40*/  LDC.64 R54, c[0x0][0x8b0] ;  /* 0x00022c00ff367b82 */ /* 0x000e620000000a00 */
[----:B----4-:R-:W-:Y:S01]  /*5d50*/  IMAD.IADD R33, R0, 0x1, R33 ;  /* 0x0000000100217824 */ /* 0x010fe200078e0221 */
[----:B------:R-:W-:-:S06]  /*5d60*/  P2R R0, PR, RZ, 0x1 ;  /* 0x00000001ff007803 */ /* 0x000fcc0000000000 */
[----:B------:R-:W4:Y:S08]  /*5d70*/  LDC.64 R52, c[0x0][0x8a8] ;  /* 0x00022a00ff347b82 */ /* 0x000f300000000a00 */
[----:B--23--:R-:W1:Y:S02]  /*5d80*/  LDC R62, c[0x0][0x374] ;  /* 0x0000dd00ff3e7b82 */ /* 0x00ce640000000800 */
.L_x_154:
[C---:B------:R-:W-:Y:S02]  /*5d90*/  LEA R0, R76.reuse, UR48, 0x3 ;  /* 0x000000304c007c11 */ /* 0x040fe4000f8e18ff */
[----:B------:R-:W-:Y:S02]  /*5da0*/  SHF.L.U32 R3, R69, 0x1f, RZ ;  /* 0x0000001f45037819 */ /* 0x000fe400000006ff */
[----:B------:R-:W-:Y:S02]  /*5db0*/  LEA R16, R76, UR48, 0x4 ;  /* 0x000000304c107c11 */ /* 0x000fe4000f8e20ff */
[----:B--2---:R-:W2:Y:S02]  /*5dc0*/  SYNCS.PHASECHK.TRANS64.TRYWAIT P0, [R0+URZ+0x120], R3 ;  /* 0x00012003000075a7 */ /* 0x004ea400080011ff */
[----:B--2---:R-:W-:Y:S05]  /*5dd0*/  @!P0 BRA `(.L_x_111) ;  /* 0x0000004000188947 */ /* 0x004fea0003800000 */
.L_x_223:
[----:B------:R-:W3:Y:S01]  /*5de0*/  LDC.64 R12, c[0x0][0xb10] ;  /* 0x0002c400ff0c7b82 */ /* 0x000ee20000000a00 */
[----:B------:R-:W4:Y:S01]  /*5df0*/  LDS.128 R16, [R16+0x1b0] ;  /* 0x0001b00010107984 */ /* 0x000f220000000c00 */
[----:B-1----:R-:W-:Y:S01]  /*5e00*/  ISETP.NE.AND P1, PT, R27, 0x1, PT ;  /* 0x000000011b00780c */ /* 0x002fe20003f25270 */
[----:B--2---:R-:W-:Y:S01]  /*5e10*/  VIADD R0, R0, 0x130 ;  /* 0x0000013000007836 */ /* 0x004fe20000000000 */
[----:B------:R-:W-:Y:S04]  /*5e20*/  ISETP.GE.AND P0, PT, R26, 0x1, PT ;  /* 0x000000011a00780c */ /* 0x000fe80003f06270 */
[----:B------:R-:W1:Y:S01]  /*5e30*/  LDC.64 R10, c[0x0][0xb18] ;  /* 0x0002c600ff0a7b82 */ /* 0x000e620000000a00 */
[----:B------:R-:W-:Y:S01]  /*5e40*/  PRMT R0, RZ, 0x654, R0 ;  /* 0x00000654ff007816 */ /* 0x000fe20000000000 */
[----:B------:R-:W-:Y:S01]  /*5e50*/  @!PT LDS RZ, [RZ] ;  /* 0x00000000fffff984 */ /* 0x000fe20000000800 */
[----:B------:R-:W-:Y:S01]  /*5e60*/  @!PT LDS RZ, [RZ] ;  /* 0x00000000fffff984 */ /* 0x000fe20000000800 */
[----:B------:R-:W-:Y:S01]  /*5e70*/  @!PT LDS RZ, [RZ] ;  /* 0x00000000fffff984 */ /* 0x000fe20000000800 */
[----:B------:R-:W-:Y:S01]  /*5e80*/  @!PT LDS RZ, [RZ] ;  /* 0x00000000fffff984 */ /* 0x000fe20000000800 */
[----:B------:R2:W-:Y:S06]  /*5e90*/  MEMBAR.ALL.CTA ;  /* 0x0000000000007992 */ /* 0x0005ec0000008000 */
[----:B--2---:R-:W2:Y:S01]  /*5ea0*/  FENCE.VIEW.ASYNC.S ;  /* 0x00000000000073c6 */ /* 0x004ea20000000000 */
[----:B------:R-:W1:Y:S08]  /*5eb0*/  @!P1 LDC R14, c[0x0][0xb20] ;  /* 0x0002c800ff0e9b82 */ /* 0x000e700000000800 */
[----:B------:R-:W1:Y:S01]  /*5ec0*/  @!P1 LDC R9, c[0x0][0xb0c] ;  /* 0x0002c300ff099b82 */ /* 0x000e620000000800 */
[----:B--2---:R2:W-:Y:S01]  /*5ed0*/  SYNCS.ARRIVE.TRANS64.RED.A1T0 RZ, [R0+URZ], RZ ;  /* 0x000000ff00ff79a7 */ /* 0x0045e200081004ff */
[----:B----4-:R-:W-:Y:S04]  /*5ee0*/  LOP3.LUT P4, RZ, R18, 0x1, RZ, 0xc0, !PT ;  /* 0x0000000112ff7812 */ /* 0x010fe8000788c0ff */
[----:B------:R-:W-:Y:S09]  /*5ef0*/  P2R R73, PR, RZ, 0x10 ;  /* 0x00000010ff497803 */ /* 0x000ff20000000000 */
[----:B------:R-:W-:Y:S02]  /*5f00*/  @P4 MOV R31, R16 ;  /* 0x00000010001f4202 */ /* 0x000fe40000000f00 */
[----:B------:R-:W-:Y:S01]  /*5f10*/  @P4 LOP3.LUT R29, R17, 0xffff, RZ, 0xc0, !PT ;  /* 0x0000ffff111d4812 */ /* 0x000fe200078ec0ff */
[----:B--23--:R-:W-:Y:S06]  /*5f20*/  @!P0 BRA `(.L_x_112) ;  /* 0x0000000000a48947 */ /* 0x00cfec0003800000 */
[----:B------:R-:W-:Y:S01]  /*5f30*/  IMAD.HI.U32 R36, R62, R25, RZ ;  /* 0x000000193e247227 */ /* 0x000fe200078e00ff */
[----:B------:R-:W-:Y:S02]  /*5f40*/  ISETP.NE.AND P0, PT, R24, 0x1, PT ;  /* 0x000000011800780c */ /* 0x000fe40003f05270 */
[----:B------:R-:W-:Y:S01]  /*5f50*/  ISETP.NE.AND P2, PT, R26, 0x1, PT ;  /* 0x000000011a00780c */ /* 0x000fe20003f45270 */
[-C--:B------:R-:W-:Y:S01]  /*5f60*/  IMAD.HI.U32 R34, R63, R56.reuse, RZ ;  /* 0x000000383f227227 */ /* 0x080fe200078e00ff */
[----:B------:R-:W-:Y:S02]  /*5f70*/  SHF.R.U32.HI R37, RZ, R61, R36 ;  /* 0x0000003dff257219 */ /* 0x000fe40000011624 */
[----:B------:R-:W-:Y:S01]  /*5f80*/  ISETP.NE.AND P3, PT, R28, 0x1, PT ;  /* 0x000000011c00780c */ /* 0x000fe20003f65270 */
[----:B------:R-:W-:Y:S01]  /*5f90*/  IMAD.HI.U32 R40, R29, R25, RZ ;  /* 0x000000191d287227 */ /* 0x000fe200078e00ff */
[----:B------:R-:W-:Y:S02]  /*5fa0*/  SHF.R.U32.HI R34, RZ, R57, R34 ;  /* 0x00000039ff227219 */ /* 0x000fe40000011622 */
[----:B------:R-:W-:Y:S01]  /*5fb0*/  SEL R3, R62, R37, !P0 ;  /* 0x000000253e037207 */ /* 0x000fe20004000000 */
[----:B------:R-:W-:Y:S01]  /*5fc0*/  IMAD.HI.U32 R38, R31, R56, RZ ;  /* 0x000000381f267227 */ /* 0x000fe200078e00ff */
[----:B------:R-:W-:Y:S03]  /*5fd0*/  SEL R7, R63, R34, !P3 ;  /* 0x000000223f077207 */ /* 0x000fe60005800000 */
[-C--:B------:R-:W-:Y:S01]  /*5fe0*/  IMAD.HI.U32 R34, R3, R22.reuse, RZ ;  /* 0x0000001603227227 */ /* 0x080fe200078e00ff */
[----:B------:R-:W-:Y:S03]  /*5ff0*/  SHF.R.U32.HI R38, RZ, R57, R38 ;  /* 0x00000039ff267219 */ /* 0x000fe60000011626 */
[----:B------:R-:W-:Y:S01]  /*6000*/  IMAD.HI.U32 R36, R7, R22, RZ ;  /* 0x0000001607247227 */ /* 0x000fe200078e00ff */
[----:B------:R-:W-:Y:S02]  /*6010*/  @P2 SHF.R.U32.HI R3, RZ, R23, R34 ;  /* 0x00000017ff032219 */ /* 0x000fe40000011622 */
[----:B------:R-:W-:Y:S02]  /*6020*/  SHF.R.U32.HI R34, RZ, R61, R40 ;  /* 0x0000003dff227219 */ /* 0x000fe40000011628 */
[----:B------:R-:W-:Y:S01]  /*6030*/  @P2 SHF.R.U32.HI R7, RZ, R23, R36 ;  /* 0x00000017ff072219 */ /* 0x000fe20000011624 */
[C---:B------:R-:W-:Y:S01]  /*6040*/  IMAD R2, R26.reuse, R3, RZ ;  /* 0x000000031a027224 */ /* 0x040fe200078e02ff */
[----:B------:R-:W-:Y:S02]  /*6050*/  SEL R5, R29, R34, !P0 ;  /* 0x000000221d057207 */ /* 0x000fe40004000000 */
[----:B------:R-:W-:Y:S01]  /*6060*/  SEL R3, R31, R38, !P3 ;  /* 0x000000261f037207 */ /* 0x000fe20005800000 */
[----:B------:R-:W-:Y:S01]  /*6070*/  IMAD R4, R26, R7, RZ ;  /* 0x000000071a047224 */ /* 0x000fe200078e02ff */
[C---:B------:R-:W-:Y:S01]  /*6080*/  ISETP.GE.AND P0, PT, R5.reuse, R2, PT ;  /* 0x000000020500720c */ /* 0x040fe20003f06270 */
[----:B------:R-:W-:Y:S03]  /*6090*/  IMAD.HI.U32 R6, R5, R22, RZ ;  /* 0x0000001605067227 */ /* 0x000fe600078e00ff */
[----:B------:R-:W-:Y:S01]  /*60a0*/  ISETP.GE.OR P0, PT, R3, R4, P0 ;  /* 0x000000040300720c */ /* 0x000fe20000706670 */
[----:B------:R-:W-:Y:S01]  /*60b0*/  IMAD.MOV R4, RZ, RZ, -R3 ;  /* 0x000000ffff047224 */ /* 0x000fe200078e0a03 */
[-C--:B------:R-:W-:Y:S03]  /*60c0*/  SHF.R.U32.HI R6, RZ, R23.reuse, R6 ;  /* 0x00000017ff067219 */ /* 0x080fe60000011606 */
[----:B------:R-:W-:Y:S01]  /*60d0*/  IMAD R31, R28, R4, R31 ;  /* 0x000000041c1f7224 */ /* 0x000fe200078e021f */
[----:B------:R-:W-:Y:S05]  /*60e0*/  SEL R15, R5, R6, !P2 ;  /* 0x00000006050f7207 */ /* 0x000fea0005000000 */
[----:B------:R-:W-:Y:S02]  /*60f0*/  IMAD.MOV R6, RZ, RZ, -R15 ;  /* 0x000000ffff067224 */ /* 0x000fe400078e0a0f */
[C---:B------:R-:W-:Y:S04]  /*6100*/  @!P0 IMAD.HI.U32 R2, R3.reuse, R22, RZ ;  /* 0x0000001603028227 */ /* 0x040fe800078e00ff */
[----:B------:R-:W-:Y:S01]  /*6110*/  IMAD R6, R26, R6, R5 ;  /* 0x000000061a067224 */ /* 0x000fe200078e0205 */
[----:B------:R-:W-:Y:S04]  /*6120*/  @!P0 SHF.R.U32.HI R2, RZ, R23, R2 ;  /* 0x00000017ff028219 */ /* 0x000fe80000011602 */
[----:B------:R-:W-:Y:S02]  /*6130*/  @!P0 SEL R0, R3, R2, !P2 ;  /* 0x0000000203008207 */ /* 0x000fe40005000000 */
[----:B------:R-:W-:Y:S02]  /*6140*/  IADD3 R2, PT, PT, -R5, RZ, RZ ;  /* 0x000000ff05027210 */ /* 0x000fe40007ffe1ff */
[----:B------:R-:W-:Y:S01]  /*6150*/  @!P0 IADD3 R8, PT, PT, R15, -R0, RZ ;  /* 0x800000000f088210 */ /* 0x000fe20007ffe0ff */
[----:B------:R-:W-:Y:S02]  /*6160*/  @!P0 IMAD R0, R7, R6, R0 ;  /* 0x0000000607008224 */ /* 0x000fe400078e0200 */
[----:B------:R-:W-:Y:S02]  /*6170*/  IMAD R29, R24, R2, R29 ;  /* 0x00000002181d7224 */ /* 0x000fe400078e021d */
[----:B------:R-:W-:Y:S02]  /*6180*/  @!P0 IMAD R5, R8, R26, R3 ;  /* 0x0000001a08058224 */ /* 0x000fe400078e0203 */
[----:B------:R-:W-:Y:S04]  /*6190*/  @!P0 IMAD.MOV.U32 R3, RZ, RZ, R0 ;  /* 0x000000ffff038224 */ /* 0x000fe800078e0000 */
[----:B------:R-:W-:Y:S02]  /*61a0*/  IMAD R31, R3, R28, R31 ;  /* 0x0000001c031f7224 */ /* 0x000fe400078e021f */
[----:B------:R-:W-:Y:S07]  /*61b0*/  IMAD R29, R5, R24, R29 ;  /* 0x00000018051d7224 */ /* 0x000fee00078e021d */
.L_x_112:
[----:B-1----:R-:W-:Y:S01]  /*61c0*/  @!P1 ISETP.NE.AND P0, PT, R10, 0x1, PT ;  /* 0x000000010a00980c */ /* 0x002fe20003f05270 */
[----:B------:R-:W-:Y:S01]  /*61d0*/  @!P1 IMAD.HI.U32 R3, R29, R11, RZ ;  /* 0x0000000b1d039227 */ /* 0x000fe200078e00ff */
[----:B------:R-:W-:Y:S01]  /*61e0*/  R2UR UR42, R21 ;  /* 0x00000000152a72ca */ /* 0x000fe200000e0000 */
[----:B------:R-:W-:Y:S01]  /*61f0*/  BSSY.RECONVERGENT B6, `(.L_x_113) ;  /* 0x0000031000067945 */ /* 0x000fe20003800200 */
[----:B------:R-:W-:Y:S01]  /*6200*/  R2UR UR41, R20 ;  /* 0x00000000142972ca */ /* 0x000fe200000e0000 */
[----:B------:R-:W-:Y:S01]  /*6210*/  @!P1 IMAD.HI.U32 R0, R31, R12, RZ ;  /* 0x0000000c1f009227 */ /* 0x000fe200078e00ff */
[----:B------:R-:W-:Y:S02]  /*6220*/  @!P1 SHF.R.U32.HI R2, RZ, R14, R3 ;  /* 0x0000000eff029219 */ /* 0x000fe40000011603 */
[----:B------:R-:W-:Y:S01]  /*6230*/  @!P1 ISETP.NE.AND P2, PT, R9, 0x1, PT ;  /* 0x000000010900980c */ /* 0x000fe20003f45270 */
[----:B------:R-:W-:Y:S01]  /*6240*/  VIADD R76, R76, 0x1 ;  /* 0x000000014c4c7836 */ /* 0x000fe20000000000 */
[----:B------:R-:W-:Y:S02]  /*6250*/  @!P1 SEL R2, R29, R2, !P0 ;  /* 0x000000021d029207 */ /* 0x000fe40004000000 */
[----:B------:R-:W-:Y:S02]  /*6260*/  @!P1 SHF.R.U32.HI R0, RZ, R13, R0 ;  /* 0x0000000dff009219 */ /* 0x000fe40000011600 */
[----:B------:R-:W-:Y:S01]  /*6270*/  LOP3.LUT P0, RZ, R67, 0x90, RZ, 0xc0, !PT ;  /* 0x0000009043ff7812 */ /* 0x000fe2000780c0ff */
[----:B------:R-:W-:Y:S01]  /*6280*/  USHF.L.U32 UR42, UR42, 0x6, URZ ;  /* 0x000000062a2a7899 */ /* 0x000fe200080006ff */
[----:B------:R-:W-:Y:S01]  /*6290*/  @!P1 SEL R3, R31, R0, !P2 ;  /* 0x000000001f039207 */ /* 0x000fe20005000000 */
[----:B------:R-:W-:Y:S01]  /*62a0*/  USHF.L.U32 UR41, UR41, 0x7, URZ ;  /* 0x0000000729297899 */ /* 0x000fe200080006ff */
[----:B------:R-:W-:Y:S03]  /*62b0*/  @P4 SHF.R.U32.HI R68, RZ, 0x10, R17 ;  /* 0x00000010ff444819 */ /* 0x000fe60000011611 */
[----:B------:R-:W-:Y:S02]  /*62c0*/  @!P1 IMAD.IADD R0, R2, 0x1, -R3 ;  /* 0x0000000102009824 */ /* 0x000fe400078e0a03 */
[----:B------:R-:W-:Y:S02]  /*62d0*/  @!P1 IMAD.IADD R2, R3, 0x1, -R2 ;  /* 0x0000000103029824 */ /* 0x000fe400078e0a02 */
[----:B------:R-:W-:Y:S02]  /*62e0*/  @!P1 IMAD R31, R0, R9, R31 ;  /* 0x00000009001f9224 */ /* 0x000fe400078e021f */
[----:B------:R-:W-:Y:S01]  /*62f0*/  @!P1 IMAD R29, R2, R10, R29 ;  /* 0x0000000a021d9224 */ /* 0x000fe200078e021d */
[----:B------:R-:W-:Y:S06]  /*6300*/  @!P0 BRA `(.L_x_114) ;  /* 0x00000000007c8947 */ /* 0x000fec0003800000 */
[----:B------:R-:W1:Y:S01]  /*6310*/  LDCU.64 UR8, c[0x4][0x80] ;  /* 0x01001000ff0877ac */ /* 0x000e620008000a00 */
[----:B------:R-:W-:Y:S01]  /*6320*/  MOV R2, 0x0 ;  /* 0x0000000000027802 */ /* 0x000fe20000000f00 */
[----:B------:R-:W-:Y:S02]  /*6330*/  HFMA2 R12, -RZ, RZ, 0, 5.9604644775390625e-08 ;  /* 0x00000001ff0c7431 */ /* 0x000fe400000001ff */
[----:B------:R-:W-:Y:S01]  /*6340*/  IMAD.MOV.U32 R8, RZ, RZ, 0x70 ;  /* 0x00000070ff087424 */ /* 0x000fe200078e00ff */
[----:B------:R2:W3:Y:S01]  /*6350*/  LDC.64 R14, c[0x4][R2] ;  /* 0x01000000020e7b82 */ /* 0x0004e20000000a00 */
[----:B------:R-:W4:Y:S01]  /*6360*/  LDCU.64 UR6, c[0x4][0x88] ;  /* 0x01001100ff0677ac */ /* 0x000f220008000a00 */
[----:B------:R-:W-:Y:S01]  /*6370*/  IMAD.MOV.U32 R13, RZ, RZ, RZ ;  /* 0x000000ffff0d7224 */ /* 0x000fe200078e00ff */
[----:B------:R-:W2:Y:S01]  /*6380*/  LDCU.64 UR4, c[0x4][0x8] ;  /* 0x01000100ff0477ac */ /* 0x000ea20008000a00 */
[----:B-1----:R-:W-:Y:S01]  /*6390*/  MOV R5, UR9 ;  /* 0x0000000900057c02 */ /* 0x002fe20008000f00 */
[----:B------:R-:W-:Y:S01]  /*63a0*/  IMAD.U32 R4, RZ, RZ, UR8 ;  /* 0x00000008ff047e24 */ /* 0x000fe2000f8e00ff */
[----:B----4-:R-:W-:Y:S01]  /*63b0*/  MOV R7, UR7 ;  /* 0x0000000700077c02 */ /* 0x010fe20008000f00 */
[----:B------:R-:W-:Y:S01]  /*63c0*/  IMAD.U32 R6, RZ, RZ, UR6 ;  /* 0x00000006ff067e24 */ /* 0x000fe2000f8e00ff */
[----:B--2---:R-:W-:Y:S01]  /*63d0*/  MOV R11, UR5 ;  /* 0x00000005000b7c02 */ /* 0x004fe20008000f00 */
[----:B------:R-:W-:Y:S02]  /*63e0*/  IMAD.U32 R10, RZ, RZ, UR4 ;  /* 0x00000004ff0a7e24 */ /* 0x000fe4000f8e00ff */
[----:B------:R-:W-:Y:S07]  /*63f0*/  LEPC R20, `(.L_x_115) ;  /* 0x000000001014794e */ /* 0x000fee0000000000 */
[----:B---3-5:R-:W-:Y:S05]  /*6400*/  CALL.ABS.NOINC R14 ;  /* 0x000000000e007343 */ /* 0x028fea0003c00000 */
.L_x_115:
[----:B------:R-:W1:Y:S01]  /*6410*/  LDCU.64 UR8, c[0x4][0x80] ;  /* 0x01001000ff0877ac */ /* 0x000e620008000a00 */
[----:B------:R-:W2:Y:S01]  /*6420*/  LDC.64 R2, c[0x4][R2] ;  /* 0x0100000002027b82 */ /* 0x000ea20000000a00 */
[----:B------:R-:W-:Y:S02]  /*6430*/  HFMA2 R12, -RZ, RZ, 0, 5.9604644775390625e-08 ;  /* 0x00000001ff0c7431 */ /* 0x000fe400000001ff */
[----:B------:R-:W-:Y:S02]  /*6440*/  IMAD.MOV.U32 R8, RZ, RZ, 0x70 ;  /* 0x00000070ff087424 */ /* 0x000fe400078e00ff */
[----:B------:R-:W-:Y:S01]  /*6450*/  IMAD.MOV.U32 R13, RZ, RZ, RZ ;  /* 0x000000ffff0d7224 */ /* 0x000fe200078e00ff */
[----:B------:R-:W3:Y:S01]  /*6460*/  LDCU.64 UR6, c[0x4][0x88] ;  /* 0x01001100ff0677ac */ /* 0x000ee20008000a00 */
[----:B------:R-:W4:Y:S01]  /*6470*/  LDCU.64 UR4, c[0x4][0x8] ;  /* 0x01000100ff0477ac */ /* 0x000f220008000a00 */
[----:B-1----:R-:W-:Y:S02]  /*6480*/  MOV R4, UR8 ;  /* 0x0000000800047c02 */ /* 0x002fe40008000f00 */
[----:B------:R-:W-:Y:S02]  /*6490*/  MOV R5, UR9 ;  /* 0x0000000900057c02 */ /* 0x000fe40008000f00 */
[----:B---3--:R-:W-:Y:S01]  /*64a0*/  MOV R7, UR7 ;  /* 0x0000000700077c02 */ /* 0x008fe20008000f00 */
[----:B------:R-:W-:Y:S01]  /*64b0*/  IMAD.U32 R6, RZ, RZ, UR6 ;  /* 0x00000006ff067e24 */ /* 0x000fe2000f8e00ff */
[----:B----4-:R-:W-:Y:S01]  /*64c0*/  MOV R11, UR5 ;  /* 0x00000005000b7c02 */ /* 0x010fe20008000f00 */
[----:B------:R-:W-:Y:S02]  /*64d0*/  IMAD.U32 R10, RZ, RZ, UR4 ;  /* 0x00000004ff0a7e24 */ /* 0x000fe4000f8e00ff */
[----:B------:R-:W-:Y:S07]  /*64e0*/  LEPC R20, `(.L_x_114) ;  /* 0x000000001014794e */ /* 0x000fee0000000000 */
[----:B--2---:R-:W-:Y:S05]  /*64f0*/  CALL.ABS.NOINC R2 ;  /* 0x0000000002007343 */ /* 0x004fea0003c00000 */
.L_x_114:
[----:B------:R-:W-:Y:S05]  /*6500*/  BSYNC.RECONVERGENT B6 ;  /* 0x0000000000067941 */ /* 0x000fea0003800200 */
.L_x_113:
[----:B------:R-:W-:Y:S01]  /*6510*/  ISETP.NE.U32.AND P4, PT, R54, RZ, PT ;  /* 0x000000ff3600720c */ /* 0x000fe20003f85070 */
[----:B------:R-:W-:Y:S01]  /*6520*/  UISETP.NE.AND UP2, UPT, UR50, URZ, UPT ;  /* 0x000000ff3200728c */ /* 0x000fe2000bf45270 */
[----:B------:R-:W-:Y:S01]  /*6530*/  ISETP.NE.U32.AND P2, PT, RZ, UR38, PT ;  /* 0x00000026ff007c0c */ /* 0x000fe2000bf45070 */
[----:B------:R-:W-:Y:S01]  /*6540*/  UISETP.NE.U32.AND UP1, UPT, UR44, URZ, UPT ;  /* 0x000000ff2c00728c */ /* 0x000fe2000bf25070 */
[----:B------:R-:W-:Y:S01]  /*6550*/  ISETP.NE.AND.EX P4, PT, R55, RZ, PT, P4 ;  /* 0x000000ff3700720c */ /* 0x000fe20003f85340 */
[----:B------:R-:W-:Y:S01]  /*6560*/  UPLOP3.LUT UP0, UPT, UPT, UPT, UPT, 0x40, 0x4 ;  /* 0x000000000004789c */ /* 0x000fe20003f0e870 */
[----:B------:R-:W-:Y:S01]  /*6570*/  ISETP.NE.AND.EX P2, PT, RZ, UR39, PT, P2 ;  /* 0x00000027ff007c0c */ /* 0x000fe2000bf45320 */
[----:B------:R-:W-:Y:S01]  /*6580*/  UISETP.NE.AND.EX UP1, UPT, UR45, URZ, UPT, UP1 ;  /* 0x000000ff2d00728c */ /* 0x000fe2000bf25310 */
[----:B------:R-:W-:Y:S04]  /*6590*/  PLOP3.LUT P1, PT, PT, PT, UP2, 0x80, 0x8 ;  /* 0x000000000008781c */ /* 0x000fe80003f2f028 */
[----:B------:R-:W-:Y:S06]  /*65a0*/  @UP2 UPLOP3.LUT UP0, UPT, UPT, UPT, UP1, 0x80, 0x8 ;  /* 0x000000000008289c */ /* 0x000fec0003f0f010 */
[----:B------:R-:W-:Y:S01]  /*65b0*/  PLOP3.LUT P0, PT, PT, PT, UP0, 0x80, 0x8 ;  /* 0x000000000008781c */ /* 0x000fe20003f0f008 */
[----:B------:R-:W-:Y:S01]  /*65c0*/  @!UPT UIADD3 URZ, UPT, UPT, URZ, URZ, URZ ;  /* 0x000000fffffff290 */ /* 0x000fe2000fffe0ff */
[----:B------:R-:W-:Y:S11]  /*65d0*/  BRA.U !UP1, `(.L_x_116) ;  /* 0x0000000109387547 */ /* 0x000ff6000b800000 */
[----:B------:R-:W-:Y:S01]  /*65e0*/  UISETP.NE.U32.AND UP0, UPT, UR38, URZ, UPT ;  /* 0x000000ff2600728c */ /* 0x000fe2000bf05070 */
[----:B------:R-:W-:Y:S02]  /*65f0*/  HFMA2 R0, -RZ, RZ, 0, 5.9604644775390625e-08 ;  /* 0x00000001ff007431 */ /* 0x000fe400000001ff */
[----:B------:R-:W-:Y:S01]  /*6600*/  IMAD.MOV.U32 R59, RZ, RZ, 0x1 ;  /* 0x00000001ff3b7424 */ /* 0x000fe200078e00ff */
[----:B------:R-:W-:Y:S06]  /*6610*/  UISETP.NE.AND.EX UP0, UPT, UR39, URZ, UPT, UP0 ;  /* 0x000000ff2700728c */ /* 0x000fec000bf05300 */
[----:B------:R-:W-:Y:S05]  /*6620*/  PLOP3.LUT P3, PT, PT, PT, UP0, 0x80, 0x8 ;  /* 0x000000000008781c */ /* 0x000fea0003f6f008 */
[----:B------:R-:W1:Y:S01]  /*6630*/  @UP0 LDCU.64 UR6, c[0x0][0x888] ;  /* 0x00011100ff0607ac */ /* 0x000e620008000a00 */
[----:B------:R-:W-:Y:S07]  /*6640*/  @UP0 UIMAD UR4, UR36, UR44, URZ ;  /* 0x0000002c240402a4 */ /* 0x000fee000f8e02ff */
[----:B------:R-:W-:Y:S01]  /*6650*/  @!P3 PRMT R59, R0, 0x7610, R59 ;  /* 0x00007610003bb816 */ /* 0x000fe2000000003b */
[----:B-1----:R-:W-:Y:S03]  /*6660*/  @UP0 UIMAD.WIDE UR6, UR4, 0x4, UR6 ;  /* 0x00000004040608a5 */ /* 0x002fe6000f8e0206 */
[----:B------:R-:W1:Y:S03]  /*6670*/  @!UP0 LDCU UR4, c[0x0][0x880] ;  /* 0x00011000ff0487ac */ /* 0x000e660008000800 */
[----:B------:R-:W-:Y:S01]  /*6680*/  IMAD.U32 R2, RZ, RZ, UR6 ;  /* 0x00000006ff027e24 */ /* 0x000fe2000f8e00ff */
[----:B------:R-:W-:Y:S05]  /*6690*/  MOV R3, UR7 ;  /* 0x0000000700037c02 */ /* 0x000fea0008000f00 */
[----:B-----5:R2:W5:Y:S02]  /*66a0*/  @P3 LDG.E R35, desc[UR46][R2.64] ;  /* 0x0000002e02233981 */ /* 0x020564000c1e1900 */
[----:B-12---:R-:W-:Y:S02]  /*66b0*/  @!P3 IMAD.U32 R35, RZ, RZ, UR4 ;  /* 0x00000004ff23be24 */ /* 0x006fe4000f8e00ff */
.L_x_116:
[----:B------:R-:W-:Y:S05]  /*66c0*/  @!P4 BRA `(.L_x_117) ;  /* 0x000000000020c947 */ /* 0x000fea0003800000 */
[----:B------:R-:W-:Y:S04]  /*66d0*/  ISETP.NE.U32.AND P3, PT, R52, RZ, PT ;  /* 0x000000ff3400720c */ /* 0x000fe80003f65070 */
[----:B------:R-:W-:Y:S11]  /*66e0*/  ISETP.NE.AND.EX P3, PT, R53, RZ, PT, P3 ;  /* 0x000000ff3500720c */ /* 0x000ff60003f65330 */
[----:B------:R-:W-:Y:S02]  /*66f0*/  @!UPT UIADD3 URZ, UPT, UPT, URZ, URZ, URZ ;  /* 0x000000fffffff290 */ /* 0x000fe4000fffe0ff */
[----:B------:R-:W1:Y:S01]  /*6700*/  @P3 LDC.64 R2, c[0x0][0x8a8] ;  /* 0x00022a00ff023b82 */ /* 0x000e620000000a00 */
[----:B------:R-:W-:Y:S04]  /*6710*/  @P3 IMAD R0, R54, UR36, RZ ;  /* 0x0000002436003c24 */ /* 0x000fe8000f8e02ff */
[----:B-1----:R-:W-:Y:S05]  /*6720*/  @P3 IMAD.WIDE R2, R0, 0x4, R2 ;  /* 0x0000000400023825 */ /* 0x002fea00078e0202 */
[----:B-----5:R1:W5:Y:S02]  /*6730*/  @P3 LDG.E R32, desc[UR46][R2.64] ;  /* 0x0000002e02203981 */ /* 0x020364000c1e1900 */
[----:B-1----:R-:W2:Y:S02]  /*6740*/  @!P3 LDC R32, c[0x0][0x8a0] ;  /* 0x00022800ff20bb82 */ /* 0x002ea40000000800 */
.L_x_117:
[----:B-----5:R-:W-:Y:S01]  /*6750*/  FSETP.NEU.AND P3, PT, R35, RZ, PT ;  /* 0x000000ff2300720b */ /* 0x020fe20003f6d000 */
[----:B------:R-:W-:Y:S01]  /*6760*/  IMAD.SHL.U32 R77, R64, 0x2, RZ ;  /* 0x00000002404d7824 */ /* 0x000fe200078e00ff */
[----:B------:R-:W-:Y:S01]  /*6770*/  SEL R5, RZ, 0xffffffff, P2 ;  /* 0xffffffffff057807 */ /* 0x000fe20001000000 */
[----:B------:R-:W-:Y:S01]  /*6780*/  BSSY B1, `(.L_x_118) ;  /* 0x0000034000017945 */ /* 0x000fe20003800000 */
[----:B------:R-:W-:Y:S01]  /*6790*/  @P1 LOP3.LUT P2, RZ, R59, 0xff, RZ, 0xc0, !PT ;  /* 0x000000ff3bff1812 */ /* 0x000fe2000784c0ff */
[----:B------:R-:W-:Y:S01]  /*67a0*/  IMAD.MOV.U32 R39, RZ, RZ, 0x1 ;  /* 0x00000001ff277424 */ /* 0x000fe200078e00ff */
[----:B------:R-:W-:Y:S01]  /*67b0*/  @P1 SEL R0, RZ, 0xffffffff, P3 ;  /* 0xffffffffff001807 */ /* 0x000fe20001800000 */
[C---:B------:R-:W-:Y:S01]  /*67c0*/  IMAD R34, R30.reuse, 0x40, R33 ;  /* 0x000000401e227824 */ /* 0x040fe200078e0221 */
[----:B------:R-:W-:Y:S01]  /*67d0*/  LOP3.LUT R71, R71, 0x1, RZ, 0x3c, !PT ;  /* 0x0000000147477812 */ /* 0x000fe200078e3cff */
[----:B------:R-:W-:Y:S01]  /*67e0*/  IMAD.MOV.U32 R38, RZ, RZ, RZ ;  /* 0x000000ffff267224 */ /* 0x000fe200078e00ff */
[----:B------:R-:W-:Y:S02]  /*67f0*/  @P0 SEL R0, R5, R0, !P2 ;  /* 0x0000000005000207 */ /* 0x000fe40005000000 */
[----:B------:R-:W-:Y:S02]  /*6800*/  CS2R R50, SRZ ;  /* 0x0000000000327805 */ /* 0x000fe4000001ff00 */
[----:B------:R-:W-:Y:S02]  /*6810*/  LEA R74, R30, UR48, 0x3 ;  /* 0x000000301e4a7c11 */ /* 0x000fe4000f8e18ff */
[----:B------:R-:W-:Y:S02]  /*6820*/  CS2R R48, SRZ ;  /* 0x0000000000307805 */ /* 0x000fe4000001ff00 */
[----:B------:R-:W-:Y:S02]  /*6830*/  @P1 LOP3.LUT R0, R0, 0x1, RZ, 0xc0, !PT ;  /* 0x0000000100001812 */ /* 0x000fe400078ec0ff */
[----:B------:R-:W-:Y:S02]  /*6840*/  CS2R R42, SRZ ;  /* 0x00000000002a7805 */ /* 0x000fe4000001ff00 */
[----:B------:R-:W-:Y:S02]  /*6850*/  SHF.L.U32 R3, R70, 0x1f, RZ ;  /* 0x0000001f46037819 */ /* 0x000fe400000006ff */
[----:B------:R-:W-:Y:S02]  /*6860*/  CS2R R40, SRZ ;  /* 0x0000000000287805 */ /* 0x000fe4000001ff00 */
[----:B------:R-:W-:Y:S01]  /*6870*/  ISETP.NE.U32.OR P5, PT, R0, 0x1, !P1 ;  /* 0x000000010000780c */ /* 0x000fe20004fa5470 */
[----:B------:R-:W-:Y:S01]  /*6880*/  VIADD R82, R77, UR48 ;  /* 0x000000304d527c36 */ /* 0x000fe20008000000 */
[----:B------:R-:W-:Y:S02]  /*6890*/  PLOP3.LUT P2, PT, PT, PT, UP1, 0x80, 0x8 ;  /* 0x000000000008781c */ /* 0x000fe40003f4f018 */
[----:B------:R-:W-:Y:S02]  /*68a0*/  SEL R0, RZ, 0xffffffff, P3 ;  /* 0xffffffffff007807 */ /* 0x000fe40001800000 */
[----:B------:R-:W-:Y:S02]  /*68b0*/  LOP3.LUT P3, R75, R59, 0xff, RZ, 0xc0, !PT ;  /* 0x000000ff3b4b7812 */ /* 0x000fe4000786c0ff */
[----:B------:R-:W-:Y:S05]  /*68c0*/  P2R R78, PR, RZ, 0x20 ;  /* 0x00000020ff4e7803 */ /* 0x000fea0000000000 */
[----:B------:R-:W-:Y:S02]  /*68d0*/  @P5 SHF.L.U32 R2, R71, 0x1f, RZ ;  /* 0x0000001f47025819 */ /* 0x000fe400000006ff */
[----:B------:R-:W-:Y:S02]  /*68e0*/  @P2 SEL R0, R5, R0, !P3 ;  /* 0x0000000005002207 */ /* 0x000fe40005800000 */
[----:B------:R-:W1:Y:S02]  /*68f0*/  @P5 SYNCS.PHASECHK.TRANS64.TRYWAIT P1, [UR48+0xd0], R2 ;  /* 0x0000d002ff0055a7 */ /* 0x000e640008021130 */
[----:B------:R-:W-:Y:S04]  /*6900*/  LOP3.LUT R0, R0, 0x1, RZ, 0xc0, !PT ;  /* 0x0000000100007812 */ /* 0x000fe800078ec0ff */
[----:B------:R-:W-:Y:S04]  /*6910*/  ISETP.NE.U32.AND P4, PT, R0, 0x1, PT ;  /* 0x000000010000780c */ /* 0x000fe80003f85070 */
[----:B------:R-:W-:Y:S01]  /*6920*/  P2R R80, PR, RZ, 0x10 ;  /* 0x00000010ff507803 */ /* 0x000fe20000000000 */
[----:B------:R3:W4:Y:S01]  /*6930*/  SYNCS.PHASECHK.TRANS64.TRYWAIT P0, [R74+URZ+0x140], R3 ;  /* 0x000140034a0075a7 */ /* 0x00072200080011ff */
[----:B-1----:R-:W-:Y:S01]  /*6940*/  @P5 SEL R39, RZ, 0x1, !P1 ;  /* 0x00000001ff275807 */ /* 0x002fe20004800000 */
[----:B---3--:R-:W-:Y:S06]  /*6950*/  @!P5 BRA `(.L_x_119) ;  /* 0x000000000058d947 */ /* 0x008fec0003800000 */
[C---:B------:R-:W-:Y:S01]  /*6960*/  VIADD R0, R82.reuse, 0x200 ;  /* 0x0000020052007836 */ /* 0x040fe20000000000 */
[----:B------:R-:W-:Y:S01]  /*6970*/  LOP3.LUT P5, RZ, R65, 0x40, RZ, 0xc0, !PT ;  /* 0x0000004041ff7812 */ /* 0x000fe200078ac0ff */
[----:B------:R-:W-:Y:S01]  /*6980*/  BSSY B0, `(.L_x_120) ;  /* 0x000000e000007945 */ /* 0x000fe20003800000 */
[----:B------:R-:W-:Y:S01]  /*6990*/  ISETP.NE.AND P2, PT, R39, RZ, PT ;  /* 0x000000ff2700720c */ /* 0x000fe20003f45270 */
[----:B------:R-:W-:Y:S01]  /*69a0*/  @P4 VIADD R2, R82, 0x210 ;  /* 0x0000021052024836 */ /* 0x000fe20000000000 */
[----:B------:R-:W-:Y:S01]  /*69b0*/  PLOP3.LUT P1, PT, PT, PT, PT, 0x8, 0x80 ;  /* 0x000000000080781c */ /* 0x000fe20003f2e170 */
[----:B------:R-:W-:Y:S01]  /*69c0*/  IMAD.MOV.U32 R51, RZ, RZ, RZ ;  /* 0x000000ffff337224 */ /* 0x000fe200078e00ff */
[----:B------:R-:W-:Y:S02]  /*69d0*/  @P4 PLOP3.LUT P1, PT, P5, PT, PT, 0x80, 0x8 ;  /* 0x000000000008481c */ /* 0x000fe40002f2f070 */
[----:B------:R-:W-:Y:S02]  /*69e0*/  CS2R R48, SRZ ;  /* 0x0000000000307805 */ /* 0x000fe4000001ff00 */
[----:B------:R-:W-:Y:S02]  /*69f0*/  CS2R R42, SRZ ;  /* 0x00000000002a7805 */ /* 0x000fe4000001ff00 */
[----:B------:R-:W-:Y:S07]  /*6a00*/  CS2R R40, SRZ ;  /* 0x0000000000287805 */ /* 0x000fee000001ff00 */
[----:B------:R-:W-:Y:S01]  /*6a10*/  @P1 VIADD R2, R0, 0xfffffff0 ;  /* 0xfffffff000021836 */ /* 0x000fe20000000000 */
[----:B------:R-:W-:Y:S06]  /*6a20*/  @P2 BRA `(.L_x_121) ;  /* 0x00000000000c2947 */ /* 0x000fec0003800000 */
[----:B------:R-:W-:Y:S04]  /*6a30*/  SHF.L.U32 R5, R71, 0x1f, RZ ;  /* 0x0000001f47057819 */ /* 0x000fe800000006ff */
[----:B------:R-:W1:Y:S02]  /*6a40*/  SYNCS.PHASECHK.TRANS64.TRYWAIT P1, [UR48+0xd0], R5 ;  /* 0x0000d005ff0075a7 */ /* 0x000e640008021130 */
[----:B-1----:R-:W-:Y:S05]  /*6a50*/  @!P1 BRA `(.L_x_122) ;  /* 0x00000034000c9947 */ /* 0x002fea0003800000 */
.L_x_121:
[----:B------:R-:W-:Y:S05]  /*6a60*/  BSYNC B0 ;  /* 0x0000000000007941 */ /* 0x000fea0003800000 */
.L_x_120:
[----:B------:R-:W-:Y:S01]  /*6a70*/  ISETP.NE.AND P1, PT, R80, RZ, PT ;  /* 0x000000ff5000720c */ /* 0x000fe20003f25270 */
[----:B------:R-:W-:Y:S11]  /*6a80*/  HFMA2 R38, -RZ, RZ, 0, 5.9604644775390625e-08 ;  /* 0x00000001ff267431 */ /* 0x000ff600000001ff */
[----:B------:R-:W-:Y:S01]  /*6a90*/  @!UPT UIADD3 URZ, UPT, UPT, URZ, URZ, URZ ;  /* 0x000000fffffff290 */ /* 0x000fe2000fffe0ff */
[----:B------:R3:W1:Y:S04]  /*6aa0*/  @P1 LDS.128 R48, [R2] ;  /* 0x0000000002301984 */ /* 0x0006680000000c00 */
[----:B------:R3:W1:Y:S02]  /*6ab0*/  @P1 LDS.128 R40, [R77+UR48+0x200] ;  /* 0x000200304d281984 */ /* 0x0006640008000c00 */
.L_x_119:
[----:B------:R-:W-:Y:S05]  /*6ac0*/  BSYNC B1 ;  /* 0x0000000000017941 */ /* 0x000fea0003800000 */
.L_x_118:
[----:B-1----:R-:W-:Y:S04]  /*6ad0*/  SHF.R.U32.HI R5, RZ, 0x15, R34 ;  /* 0x00000015ff057819 */ /* 0x002fe80000011622 */
[----:B------:R-:W-:Y:S01]  /*6ae0*/  LOP3.LUT P1, RZ, R5, 0x3, R66, 0x48, !PT ;  /* 0x0000000305ff7812 */ /* 0x000fe20007824842 */
[----:B------:R-:W-:Y:S01]  /*6af0*/  @!UPT UIADD3 URZ, UPT, UPT, URZ, URZ, URZ ;  /* 0x000000fffffff290 */ /* 0x000fe2000fffe0ff */
[----:B----4-:R-:W-:Y:S11]  /*6b00*/  @P0 BRA `(.L_x_123) ;  /* 0x0000000000080947 */ /* 0x010ff60003800000 */
[----:B------:R-:W1:Y:S02]  /*6b10*/  SYNCS.PHASECHK.TRANS64.TRYWAIT P0, [R74+URZ+0x140], R3 ;  /* 0x000140034a0075a7 */ /* 0x000e6400080011ff */
[----:B-1----:R-:W-:Y:S05]  /*6b20*/  @!P0 BRA `(.L_x_124) ;  /* 0x0000003000f08947 */ /* 0x002fea0003800000 */
.L_x_123:
[----:B------:R-:W-:Y:S05]  /*6b30*/  @!P1 BRA `(.L_x_125) ;  /* 0x0000000000409947 */ /* 0x000fea0003800000 */
[----:B------:R-:W4:Y:S01]  /*6b40*/  LDCU.64 UR8, c[0x4][0x70] ;  /* 0x01000e00ff0877ac */ /* 0x000f220008000a00 */
[----:B-1----:R-:W-:Y:S01]  /*6b50*/  MOV R3, 0x0 ;  /* 0x0000000000037802 */ /* 0x002fe20000000f00 */
[----:B------:R-:W-:Y:S02]  /*6b60*/  HFMA2 R12, -RZ, RZ, 0, 5.9604644775390625e-08 ;  /* 0x00000001ff0c7431 */ /* 0x000fe400000001ff */
[----:B------:R-:W-:Y:S02]  /*6b70*/  IMAD.MOV.U32 R8, RZ, RZ, 0x192 ;  /* 0x00000192ff087424 */ /* 0x000fe400078e00ff */
[----:B------:R-:W-:Y:S01]  /*6b80*/  IMAD.MOV.U32 R13, RZ, RZ, RZ ;  /* 0x000000ffff0d7224 */ /* 0x000fe200078e00ff */
[----:B------:R-:W1:Y:S01]  /*6b90*/  LDCU.64 UR6, c[0x4][0x78] ;  /* 0x01000f00ff0677ac */ /* 0x000e620008000a00 */
[----:B---3--:R-:W3:Y:S01]  /*6ba0*/  LDC.64 R2, c[0x4][R3] ;  /* 0x0100000003027b82 */ /* 0x008ee20000000a00 */
[----:B------:R-:W5:Y:S01]  /*6bb0*/  LDCU.64 UR4, c[0x4][0x10] ;  /* 0x01000200ff0477ac */ /* 0x000f620008000a00 */
[----:B----4-:R-:W-:Y:S01]  /*6bc0*/  MOV R5, UR9 ;  /* 0x0000000900057c02 */ /* 0x010fe20008000f00 */
[----:B------:R-:W-:Y:S01]  /*6bd0*/  IMAD.U32 R4, RZ, RZ, UR8 ;  /* 0x00000008ff047e24 */ /* 0x000fe2000f8e00ff */
[----:B-1----:R-:W-:Y:S01]  /*6be0*/  MOV R7, UR7 ;  /* 0x0000000700077c02 */ /* 0x002fe20008000f00 */
[----:B------:R-:W-:Y:S01]  /*6bf0*/  IMAD.U32 R6, RZ, RZ, UR6 ;  /* 0x00000006ff067e24 */ /* 0x000fe2000f8e00ff */
[----:B-----5:R-:W-:Y:S01]  /*6c00*/  MOV R11, UR5 ;  /* 0x00000005000b7c02 */ /* 0x020fe20008000f00 */
[----:B------:R-:W-:Y:S02]  /*6c10*/  IMAD.U32 R10, RZ, RZ, UR4 ;  /* 0x00000004ff0a7e24 */ /* 0x000fe4000f8e00ff */
[----:B------:R-:W-:Y:S07]  /*6c20*/  LEPC R20, `(.L_x_125) ;  /* 0x000000001014794e */ /* 0x000fee0000000000 */
[----:B--23--:R-:W-:Y:S05]  /*6c30*/  CALL.ABS.NOINC R2 ;  /* 0x0000000002007343 */ /* 0x00cfea0003c00000 */
.L_x_125:
[----:B------:R-:W-:Y:S05]  /*6c40*/  WARPSYNC.ALL ;  /* 0x0000000000007948 */ /* 0x000fea0003800000 */
[----:B------:R-:W-:Y:S01]  /*6c50*/  R2UR UR4, R34 ;  /* 0x00000000220472ca */ /* 0x000fe200000e0000 */
[--C-:B------:R-:W-:Y:S01]  /*6c60*/  HADD2.F32 R20, -RZ, R40.reuse.H0_H0 ;  /* 0x20000028ff147230 */ /* 0x100fe20000004100 */
[----:B------:R-:W-:Y:S01]  /*6c70*/  MOV R81, 0x10 ;  /* 0x0000001000517802 */ /* 0x000fe20000000f00 */
[----:B------:R-:W-:Y:S01]  /*6c80*/  HADD2.F32 R21, -RZ, R40.H1_H1 ;  /* 0x30000028ff157230 */ /* 0x000fe20000004100 */
[----:B------:R-:W-:Y:S01]  /*6c90*/  LOP3.LUT P6, RZ, R65, 0x40, RZ, 0xc0, !PT ;  /* 0x0000004041ff7812 */ /* 0x000fe200078cc0ff */
[----:B------:R-:W-:Y:S01]  /*6ca0*/  HADD2.F32 R36, -RZ, R41.H1_H1 ;  /* 0x30000029ff247230 */ /* 0x000fe20000004100 */
[----:B------:R-:W-:Y:S01]  /*6cb0*/  ISETP.NE.AND P0, PT, R72, RZ, PT ;  /* 0x000000ff4800720c */ /* 0x000fe20003f05270 */
[----:B------:R-:W-:Y:S01]  /*6cc0*/  HADD2.F32 R37, -RZ, R43.H0_H0 ;  /* 0x2000002bff257230 */ /* 0x000fe20000004100 */
[----:B------:R-:W-:Y:S01]  /*6cd0*/  SEL R81, R81, 0xfffffff0, !P6 ;  /* 0xfffffff051517807 */ /* 0x000fe20007000000 */
[----:B------:R-:W-:Y:S03]  /*6ce0*/  BSSY.RECONVERGENT B0, `(.L_x_126) ;  /* 0x000004f000007945 */ /* 0x000fe60003800200 */
[----:B------:R-:W-:Y:S01]  /*6cf0*/  IADD3 R79, PT, PT, R82, R81, RZ ;  /* 0x00000051524f7210 */ /* 0x000fe20007ffe0ff */
[----:B------:R-:W2:Y:S02]  /*6d00*/  LDTM.x16 R4, tmem[UR4] ;  /* 0x00000004000479ee */ /* 0x000ea40008240000 */
[C---:B--2---:R-:W-:Y:S01]  /*6d10*/  FMUL R0, R32.reuse, R4 ;  /* 0x0000000420007220 */ /* 0x044fe20000400000 */
[C---:B---3--:R-:W-:Y:S01]  /*6d20*/  FMUL R2, R32.reuse, R5 ;  /* 0x0000000520027220 */ /* 0x048fe20000400000 */
[C---:B-1----:R-:W-:Y:S01]  /*6d30*/  FMUL R3, R32.reuse, R6 ;  /* 0x0000000620037220 */ /* 0x042fe20000400000 */
[C---:B------:R-:W-:Y:S01]  /*6d40*/  FMUL R7, R32.reuse, R7 ;  /* 0x0000000720077220 */ /* 0x040fe20000400000 */
[C---:B------:R-:W-:Y:S01]  /*6d50*/  FFMA R0, R35.reuse, R20, R0 ;  /* 0x0000001423007223 */ /* 0x040fe20000000000 */
[----:B------:R-:W-:Y:S02]  /*6d60*/  HADD2.F32 R20, -RZ, R41.H0_H0 ;  /* 0x20000029ff147230 */ /* 0x000fe40000004100 */
[C---:B------:R-:W-:Y:S01]  /*6d70*/  FFMA R2, R35.reuse, R21, R2 ;  /* 0x0000001523027223 */ /* 0x040fe20000000002 */
[--C-:B------:R-:W-:Y:S02]  /*6d80*/  HADD2.F32 R21, -RZ, R42.reuse.H0_H0 ;  /* 0x2000002aff157230 */ /* 0x100fe40000004100 */
[C---:B------:R-:W-:Y:S01]  /*6d90*/  FMUL R4, R32.reuse, R8 ;  /* 0x0000000820047220 */ /* 0x040fe20000400000 */
[C---:B------:R-:W-:Y:S01]  /*6da0*/  FMUL R5, R32.reuse, R9 ;  /* 0x0000000920057220 */ /* 0x040fe20000400000 */
[C---:B------:R-:W-:Y:S01]  /*6db0*/  FFMA R3, R35.reuse, R20, R3 ;  /* 0x0000001423037223 */ /* 0x040fe20000000003 */
[----:B------:R-:W-:Y:S02]  /*6dc0*/  HADD2.F32 R20, -RZ, R42.H1_H1 ;  /* 0x3000002aff147230 */ /* 0x000fe40000004100 */
[C---:B------:R-:W-:Y:S01]  /*6dd0*/  FFMA R7, R35.reuse, R36, R7 ;  /* 0x0000002423077223 */ /* 0x040fe20000000007 */
[C---:B------:R-:W-:Y:S01]  /*6de0*/  FMUL R6, R32.reuse, R10 ;  /* 0x0000000a20067220 */ /* 0x040fe20000400000 */
[----:B------:R-:W-:Y:S02]  /*6df0*/  HADD2.F32 R36, -RZ, R43.H1_H1 ;  /* 0x3000002bff247230 */ /* 0x000fe40000004100 */
[C---:B------:R-:W-:Y:S01]  /*6e00*/  FMUL R11, R32.reuse, R11 ;  /* 0x0000000b200b7220 */ /* 0x040fe20000400000 */
[C---:B------:R-:W-:Y:S01]  /*6e10*/  FFMA R4, R35.reuse, R21, R4 ;  /* 0x0000001523047223 */ /* 0x040fe20000000004 */
[C---:B------:R-:W-:Y:S01]  /*6e20*/  FFMA R5, R35.reuse, R20, R5 ;  /* 0x0000001423057223 */ /* 0x040fe20000000005 */
[C---:B------:R-:W-:Y:S01]  /*6e30*/  FFMA R6, R35.reuse, R37, R6 ;  /* 0x0000002523067223 */ /* 0x040fe20000000006 */
[--C-:B------:R-:W-:Y:S02]  /*6e40*/  HADD2.F32 R20, -RZ, R48.reuse.H0_H0 ;  /* 0x20000030ff147230 */ /* 0x100fe40000004100 */
[C---:B------:R-:W-:Y:S01]  /*6e50*/  FFMA R11, R35.reuse, R36, R11 ;  /* 0x00000024230b7223 */ /* 0x040fe2000000000b */
[C---:B------:R-:W-:Y:S01]  /*6e60*/  FMUL R8, R32.reuse, R12 ;  /* 0x0000000c20087220 */ /* 0x040fe20000400000 */
[----:B------:R-:W-:Y:S02]  /*6e70*/  HADD2.F32 R36, -RZ, R48.H1_H1 ;  /* 0x30000030ff247230 */ /* 0x000fe40000004100 */
[C---:B------:R-:W-:Y:S01]  /*6e80*/  FMUL R9, R32.reuse, R13 ;  /* 0x0000000d20097220 */ /* 0x040fe20000400000 */
[--C-:B------:R-:W-:Y:S02]  /*6e90*/  HADD2.F32 R21, -RZ, R49.reuse.H0_H0 ;  /* 0x20000031ff157230 */ /* 0x100fe40000004100 */
[C---:B------:R-:W-:Y:S01]  /*6ea0*/  FMUL R10, R32.reuse, R14 ;  /* 0x0000000e200a7220 */ /* 0x040fe20000400000 */
[C---:B------:R-:W-:Y:S01]  /*6eb0*/  FFMA R8, R35.reuse, R20, R8 ;  /* 0x0000001423087223 */ /* 0x040fe20000000008 */
[----:B------:R-:W-:Y:S02]  /*6ec0*/  HADD2.F32 R20, -RZ, R49.H1_H1 ;  /* 0x30000031ff147230 */ /* 0x000fe40000004100 */
[C---:B------:R-:W-:Y:S01]  /*6ed0*/  FFMA R9, R35.reuse, R36, R9 ;  /* 0x0000002423097223 */ /* 0x040fe20000000009 */
[C---:B------:R-:W-:Y:S01]  /*6ee0*/  FMUL R15, R32.reuse, R15 ;  /* 0x0000000f200f7220 */ /* 0x040fe20000400000 */
[C---:B------:R-:W-:Y:S01]  /*6ef0*/  FFMA R10, R35.reuse, R21, R10 ;  /* 0x00000015230a7223 */ /* 0x040fe2000000000a */
[--C-:B------:R-:W-:Y:S02]  /*6f00*/  HADD2.F32 R21, -RZ, R50.reuse.H0_H0 ;  /* 0x20000032ff157230 */ /* 0x100fe40000004100 */
[C---:B------:R-:W-:Y:S01]  /*6f10*/  FMUL R12, R32.reuse, R16 ;  /* 0x00000010200c7220 */ /* 0x040fe20000400000 */
[----:B------:R-:W-:Y:S02]  /*6f20*/  HADD2.F32 R36, -RZ, R50.H1_H1 ;  /* 0x30000032ff247230 */ /* 0x000fe40000004100 */
[C---:B------:R-:W-:Y:S01]  /*6f30*/  FFMA R15, R35.reuse, R20, R15 ;  /* 0x00000014230f7223 */ /* 0x040fe2000000000f */
[C---:B------:R-:W-:Y:S01]  /*6f40*/  FMUL R13, R32.reuse, R17 ;  /* 0x00000011200d7220 */ /* 0x040fe20000400000 */
[--C-:B------:R-:W-:Y:S02]  /*6f50*/  HADD2.F32 R37, -RZ, R51.reuse.H0_H0 ;  /* 0x20000033ff257230 */ /* 0x100fe40000004100 */
[C---:B------:R-:W-:Y:S01]  /*6f60*/  FMUL R14, R32.reuse, R18 ;  /* 0x00000012200e7220 */ /* 0x040fe20000400000 */
[----:B------:R-:W-:Y:S02]  /*6f70*/  HADD2.F32 R20, -RZ, R51.H1_H1 ;  /* 0x30000033ff147230 */ /* 0x000fe40000004100 */
[----:B------:R-:W-:Y:S01]  /*6f80*/  FMUL R19, R32, R19 ;  /* 0x0000001320137220 */ /* 0x000fe20000400000 */
[----:B------:R-:W-:Y:S01]  /*6f90*/  F2FP.F16.F32.PACK_AB R44, R2, R0 ;  /* 0x00000000022c723e */ /* 0x000fe200000000ff */
[----:B------:R-:W-:Y:S01]  /*6fa0*/  FFMA R12, R35, R21, R12 ;  /* 0x00000015230c7223 */ /* 0x000fe2000000000c */
[----:B------:R-:W-:Y:S01]  /*6fb0*/  F2FP.F16.F32.PACK_AB R45, R7, R3 ;  /* 0x00000003072d723e */ /* 0x000fe200000000ff */
[----:B------:R-:W-:Y:S01]  /*6fc0*/  FFMA R13, R35, R36, R13 ;  /* 0x00000024230d7223 */ /* 0x000fe2000000000d */
[----:B------:R-:W-:Y:S01]  /*6fd0*/  F2FP.F16.F32.PACK_AB R46, R5, R4 ;  /* 0x00000004052e723e */ /* 0x000fe200000000ff */
[----:B------:R-:W-:Y:S01]  /*6fe0*/  FFMA R14, R35, R37, R14 ;  /* 0x00000025230e7223 */ /* 0x000fe2000000000e */
[----:B------:R-:W-:Y:S01]  /*6ff0*/  F2FP.F16.F32.PACK_AB R47, R11, R6 ;  /* 0x000000060b2f723e */ /* 0x000fe200000000ff */
[----:B------:R-:W-:Y:S01]  /*7000*/  FFMA R19, R35, R20, R19 ;  /* 0x0000001423137223 */ /* 0x000fe20000000013 */
[----:B------:R-:W-:Y:S02]  /*7010*/  F2FP.F16.F32.PACK_AB R84, R9, R8 ;  /* 0x000000080954723e */ /* 0x000fe400000000ff */
[----:B------:R-:W-:Y:S01]  /*7020*/  F2FP.F16.F32.PACK_AB R85, R15, R10 ;  /* 0x0000000a0f55723e */ /* 0x000fe200000000ff */
[----:B------:R1:W-:Y:S01]  /*7030*/  STS.128 [R77+UR48+0x200], R44 ;  /* 0x0002002c4d007988 */ /* 0x0003e20008000c30 */
[----:B------:R-:W-:Y:S02]  /*7040*/  F2FP.F16.F32.PACK_AB R86, R13, R12 ;  /* 0x0000000c0d56723e */ /* 0x000fe400000000ff */
[----:B------:R-:W-:Y:S05]  /*7050*/  F2FP.F16.F32.PACK_AB R87, R19, R14 ;  /* 0x0000000e1357723e */ /* 0x000fea00000000ff */
[----:B------:R1:W-:Y:S01]  /*7060*/  STS.128 [R79+0x200], R84 ;  /* 0x000200544f007388 */ /* 0x0003e20000000c00 */
[----:B------:R-:W-:Y:S01]  /*7070*/  @!PT LDS RZ, [RZ] ;  /* 0x00000000fffff984 */ /* 0x000fe20000000800 */
[----:B------:R-:W-:Y:S01]  /*7080*/  @!PT LDS RZ, [RZ] ;  /* 0x00000000fffff984 */ /* 0x000fe20000000800 */
[----:B------:R-:W-:Y:S01]  /*7090*/  @!PT LDS RZ, [RZ] ;  /* 0x00000000fffff984 */ /* 0x000fe20000000800 */
[----:B------:R-:W-:Y:S01]  /*70a0*/  @!PT LDS RZ, [RZ] ;  /* 0x00000000fffff984 */ /* 0x000fe20000000800 */
[----:B------:R2:W-:Y:S07]  /*70b0*/  MEMBAR.ALL.CTA ;  /* 0x0000000000007992 */ /* 0x0005ee0000008000 */
[----:B--2---:R-:W2:Y:S02]  /*70c0*/  FENCE.VIEW.ASYNC.S ;  /* 0x00000000000073c6 */ /* 0x004ea40000000000 */
[----:B--2---:R-:W-:Y:S06]  /*70d0*/  BAR.SYNC.DEFER_BLOCKING 0x1, 0x80 ;  /* 0x0042000000007b1d */ /* 0x004fec0000010000 */
[----:B------:R-:W-:Y:S05]  /*70e0*/  @P0 BRA `(.L_x_127) ;  /* 0x0000000000380947 */ /* 0x000fea0003800000 */
[----:B------:R-:W-:Y:S02]  /*70f0*/  UIADD3 UR4, UPT, UPT, UR48, 0x200, URZ ;  /* 0x0000020030047890 */ /* 0x000fe4000fffe0ff */
[----:B------:R-:W-:Y:S01]  /*7100*/  UIADD3 UR8, UP0, UPT, UR52, 0x680, URZ ;  /* 0x0000068034087890 */ /* 0x000fe2000ff1e0ff */
[----:B------:R-:W-:Y:S01]  /*7110*/  UMOV UR43, UR36 ;  /* 0x00000024002b7c82 */ /* 0x000fe20008000000 */
[----:B------:R-:W-:Y:S02]  /*7120*/  UIADD3 UR5, UPT, UPT, UR41, 0x40, URZ ;  /* 0x0000004029057890 */ /* 0x000fe4000fffe0ff */
[----:B------:R-:W-:Y:S01]  /*7130*/  MOV R67, UR4 ;  /* 0x0000000400437c02 */ /* 0x000fe20008000f00 */
[----:B------:R-:W-:Y:S02]  /*7140*/  UIADD3.X UR9, UPT, UPT, URZ, UR53, URZ, UP0, !UPT ;  /* 0x00000035ff097290 */ /* 0x000fe400087fe4ff */
[----:B------:R-:W-:Y:S01]  /*7150*/  UIADD3 UR4, UPT, UPT, UR48, 0xa00, URZ ;  /* 0x00000a0030047890 */ /* 0x000fe2000fffe0ff */
[----:B------:R-:W-:Y:S01]  /*7160*/  R2UR UR40, R67 ;  /* 0x00000000432872ca */ /* 0x000fe200000e0000 */
[----:B------:R-:W-:Y:S01]  /*7170*/  UMOV UR6, UR42 ;  /* 0x0000002a00067c82 */ /* 0x000fe20008000000 */
[----:B------:R-:W-:Y:S11]  /*7180*/  UMOV UR7, UR36 ;  /* 0x0000002400077c82 */ /* 0x000ff60008000000 */
[----:B------:R2:W-:Y:S01]  /*7190*/  UTMASTG.3D [UR40], [UR8] ;  /* 0x00000028080073b5 */ /* 0x0005e20008010000 */
[----:B------:R2:W-:Y:S01]  /*71a0*/  UTMASTG.3D [UR4], [UR8] ;  /* 0x00000004080073b5 */ /* 0x0005e20008010000 */
[----:B------:R0:W-:Y:S01]  /*71b0*/  UTMACMDFLUSH ;  /* 0x00000000000079b7 */ /* 0x0001e20000000000 */
[----:B--2---:R-:W-:Y:S04]  /*71c0*/  DEPBAR.LE SB0, 0x1 ;  /* 0x000080400000791a */ /* 0x004fe80000000000 */
.L_x_127:
[----:B------:R-:W-:Y:S05]  /*71d0*/  BSYNC.RECONVERGENT B0 ;  /* 0x0000000000007941 */ /* 0x000fea0003800200 */
.L_x_126:
[----:B------:R-:W-:Y:S01]  /*71e0*/  BAR.SYNC.DEFER_BLOCKING 0x1, 0x80 ;  /* 0x0042000000007b1d */ /* 0x000fe20000010000 */
[----:B------:R-:W-:Y:S01]  /*71f0*/  ISETP.NE.AND P1, PT, R78, RZ, PT ;  /* 0x000000ff4e00720c */ /* 0x000fe20003f25270 */
[----:B------:R-:W-:Y:S01]  /*7200*/  UISETP.NE.AND UP0, UPT, UR49, URZ, UPT ;  /* 0x000000ff3100728c */ /* 0x000fe2000bf05270 */
[----:B------:R-:W-:Y:S11]  /*7210*/  LEA R3, R38, UR48, 0x3 ;  /* 0x0000003026037c11 */ /* 0x000ff6000f8e18ff */
[----:B------:R-:W-:Y:S01]  /*7220*/  @P1 SHF.L.U32 R2, R71, 0x1f, RZ ;  /* 0x0000001f47021819 */ /* 0x000fe200000006ff */
[----:B------:R-:W-:Y:S06]  /*7230*/  BRA.U !UP0, `(.L_x_128) ;  /* 0x0000000108247547 */ /* 0x000fec000b800000 */
[----:B------:R-:W-:Y:S01]  /*7240*/  IMAD.U32 R5, RZ, RZ, UR51 ;  /* 0x00000033ff057e24 */ /* 0x000fe2000f8e00ff */
[----:B------:R-:W-:Y:S01]  /*7250*/  MOV R0, UR37 ;  /* 0x0000002500007c02 */ /* 0x000fe20008000f00 */
[----:B------:R-:W-:Y:S03]  /*7260*/  UIADD3 UR51, UPT, UPT, UR51, 0x1, URZ ;  /* 0x0000000133337890 */ /* 0x000fe6000fffe0ff */
[----:B------:R-:W-:Y:S01]  /*7270*/  @P1 LEA R5, R5, UR48, 0x3 ;  /* 0x0000003005051c11 */ /* 0x000fe2000f8e18ff */
[----:B------:R-:W-:Y:S04]  /*7280*/  UISETP.NE.AND UP0, UPT, UR51, 0x4, UPT ;  /* 0x000000043300788c */ /* 0x000fe8000bf05270 */
[----:B------:R-:W-:Y:S01]  /*7290*/  @P1 VIADD R5, R5, 0xf0 ;  /* 0x000000f005051836 */ /* 0x000fe20000000000 */
[----:B------:R-:W-:Y:S04]  /*72a0*/  USEL UR51, UR51, URZ, UP0 ;  /* 0x000000ff33337287 */ /* 0x000fe80008000000 */
[----:B------:R-:W-:Y:S04]  /*72b0*/  @P1 PRMT R0, R0, 0x654, R5 ;  /* 0x0000065400001816 */ /* 0x000fe80000000005 */
[----:B------:R2:W-:Y:S04]  /*72c0*/  @P1 SYNCS.ARRIVE.TRANS64.RED.A1T0 RZ, [R0+URZ], RZ ;  /* 0x000000ff00ff19a7 */ /* 0x0005e800081004ff */
.L_x_128:
[----:B------:R-:W3:Y:S01]  /*72d0*/  @P1 SYNCS.PHASECHK.TRANS64.TRYWAIT P0, [R3+URZ+0xd0], R2 ;  /* 0x0000d002030015a7 */ /* 0x000ee200080011ff */
[----:B------:R-:W-:Y:S01]  /*72e0*/  BSSY B1, `(.L_x_129) ;  /* 0x0000012000017945 */ /* 0x000fe20003800000 */
[----:B---3--:R-:W-:Y:S03]  /*72f0*/  @P1 SEL R39, RZ, 0x1, !P0 ;  /* 0x00000001ff271807 */ /* 0x008fe60004000000 */
[----:B------:R-:W-:Y:S05]  /*7300*/  @!P1 BRA `(.L_x_130) ;  /* 0x00000000003c9947 */ /* 0x000fea0003800000 */
[----:B------:R-:W-:Y:S01]  /*7310*/  ISETP.NE.AND P1, PT, R80, RZ, PT ;  /* 0x000000ff5000720c */ /* 0x000fe20003f25270 */
[----:B------:R-:W-:Y:S01]  /*7320*/  BSSY B0, `(.L_x_131) ;  /* 0x0000009000007945 */ /* 0x000fe20003800000 */
[----:B------:R-:W-:Y:S11]  /*7330*/  ISETP.NE.AND P0, PT, R39, RZ, PT ;  /* 0x000000ff2700720c */ /* 0x000ff60003f05270 */
[----:B------:R-:W-:Y:S05]  /*7340*/  @P1 IMAD R4, R38, 0x1000, R77 ;  /* 0x0000100026041824 */ /* 0x000fea00078e024d */
[----:B------:R-:W-:Y:S05]  /*7350*/  @P1 IADD3 R2, PT, PT, R4, UR48, RZ ;  /* 0x0000003004021c10 */ /* 0x000fea000fffe0ff */
[----:B------:R-:W-:Y:S01]  /*7360*/  @P1 IMAD.IADD R2, R81, 0x1, R2 ;  /* 0x0000000151021824 */ /* 0x000fe200078e0202 */
[----:B------:R-:W-:Y:S06]  /*7370*/  @P0 BRA `(.L_x_132) ;  /* 0x00000000000c0947 */ /* 0x000fec0003800000 */
[----:B--2---:R-:W-:Y:S04]  /*7380*/  SHF.L.U32 R0, R71, 0x1f, RZ ;  /* 0x0000001f47007819 */ /* 0x004fe800000006ff */
[----:B------:R-:W2:Y:S02]  /*7390*/  SYNCS.PHASECHK.TRANS64.TRYWAIT P0, [R3+URZ+0xd0], R0 ;  /* 0x0000d000030075a7 */ /* 0x000ea400080011ff */
[----:B--2---:R-:W-:Y:S05]  /*73a0*/  @!P0 BRA `(.L_x_133) ;  /* 0x0000002800e48947 */ /* 0x004fea0003800000 */
.L_x_132:
[----:B------:R-:W-:Y:S05]  /*73b0*/  BSYNC B0 ;  /* 0x0000000000007941 */ /* 0x000fea0003800000 */
.L_x_131:
[----:B------:R-:W-:Y:S02]  /*73c0*/  ISETP.NE.AND P0, PT, R80, RZ, PT ;  /* 0x000000ff5000720c */ /* 0x000fe40003f05270 */
[----:B------:R-:W-:Y:S11]  /*73d0*/  IADD3 R38, PT, PT, R38, 0x1, RZ ;  /* 0x0000000126267810 */ /* 0x000ff60007ffe0ff */
[----:B------:R3:W4:Y:S04]  /*73e0*/  @P0 LDS.128 R40, [R4+UR48+0x200] ;  /* 0x0002003004280984 */ /* 0x0007280008000c00 */
[----:B------:R3:W1:Y:S02]  /*73f0*/  @P0 LDS.128 R48, [R2+0x200] ;  /* 0x0002000002300984 */ /* 0x0006640000000c00 */
.L_x_130:
[----:B------:R-:W-:Y:S05]  /*7400*/  BSYNC B1 ;  /* 0x0000000000017941 */ /* 0x000fea0003800000 */
.L_x_129:
[----:B--2---:R-:W-:Y:S05]  /*7410*/  VIADD R3, R34, 0x10 ;  /* 0x0000001022037836 */ /* 0x004fea0000000000 */
[----:B------:R-:W-:Y:S04]  /*7420*/  SHF.R.U32.HI R3, RZ, 0x15, R3 ;  /* 0x00000015ff037819 */ /* 0x000fe80000011603 */
[----:B------:R-:W-:Y:S11]  /*7430*/  LOP3.LUT P0, RZ, R3, 0x3, R66, 0x48, !PT ;  /* 0x0000000303ff7812 */ /* 0x000ff60007804842 */
[----:B------:R-:W-:Y:S02]  /*7440*/  @!UPT UIADD3 URZ, UPT, UPT, URZ, URZ, URZ ;  /* 0x000000fffffff290 */ /* 0x000fe4000fffe0ff */
[----:B------:R-:W-:Y:S05]  /*7450*/  @!P0 BRA `(.L_x_134) ;  /* 0x0000000000408947 */ /* 0x000fea0003800000 */
[----:B------:R-:W2:Y:S01]  /*7460*/  LDCU.64 UR8, c[0x4][0x70] ;  /* 0x01000e00ff0877ac */ /* 0x000ea20008000a00 */
[----:B------:R-:W-:Y:S01]  /*7470*/  MOV R3, 0x0 ;  /* 0x0000000000037802 */ /* 0x000fe20000000f00 */
[----:B------:R-:W-:Y:S02]  /*7480*/  HFMA2 R12, -RZ, RZ, 0, 5.9604644775390625e-08 ;  /* 0x00000001ff0c7431 */ /* 0x000fe400000001ff */
[----:B------:R-:W-:Y:S02]  /*7490*/  IMAD.MOV.U32 R8, RZ, RZ, 0x192 ;  /* 0x00000192ff087424 */ /* 0x000fe400078e00ff */
[----:B------:R-:W-:Y:S01]  /*74a0*/  IMAD.MOV.U32 R13, RZ, RZ, RZ ;  /* 0x000000ffff0d7224 */ /* 0x000fe200078e00ff */
[----:B------:R-:W5:Y:S01]  /*74b0*/  LDCU.64 UR6, c[0x4][0x78] ;  /* 0x01000f00ff0677ac */ /* 0x000f620008000a00 */
[----:B---3--:R-:W3:Y:S01]  /*74c0*/  LDC.64 R2, c[0x4][R3] ;  /* 0x0100000003027b82 */ /* 0x008ee20000000a00 */
[----:B------:R-:W4:Y:S01]  /*74d0*/  LDCU.64 UR4, c[0x4][0x10] ;  /* 0x01000200ff0477ac */ /* 0x000f220008000a00 */
[----:B--2---:R-:W-:Y:S01]  /*74e0*/  MOV R5, UR9 ;  /* 0x0000000900057c02 */ /* 0x004fe20008000f00 */
[----:B------:R-:W-:Y:S01]  /*74f0*/  IMAD.U32 R4, RZ, RZ, UR8 ;  /* 0x00000008ff047e24 */ /* 0x000fe2000f8e00ff */
[----:B-----5:R-:W-:Y:S01]  /*7500*/  MOV R7, UR7 ;  /* 0x0000000700077c02 */ /* 0x020fe20008000f00 */
[----:B------:R-:W-:Y:S01]  /*7510*/  IMAD.U32 R6, RZ, RZ, UR6 ;  /* 0x00000006ff067e24 */ /* 0x000fe2000f8e00ff */
[----:B----4-:R-:W-:Y:S01]  /*7520*/  MOV R11, UR5 ;  /* 0x00000005000b7c02 */ /* 0x010fe20008000f00 */
[----:B------:R-:W-:Y:S02]  /*7530*/  IMAD.U32 R10, RZ, RZ, UR4 ;  /* 0x00000004ff0a7e24 */ /* 0x000fe4000f8e00ff */
[----:B------:R-:W-:Y:S07]  /*7540*/  LEPC R20, `(.L_x_134) ;  /* 0x000000001014794e */ /* 0x000fee0000000000 */
[----:B-1-3--:R-:W-:Y:S05]  /*7550*/  CALL.ABS.NOINC R2 ;  /* 0x0000000002007343 */ /* 0x00afea0003c00000 */
.L_x_134:
[----:B------:R-:W-:Y:S01]  /*7560*/  ISETP.NE.AND P6, PT, R78, RZ, PT ;  /* 0x000000ff4e00720c */ /* 0x000fe20003fc5270 */
[----:B------:R-:W-:Y:S05]  /*7570*/  WARPSYNC.ALL ;  /* 0x0000000000007948 */ /* 0x000fea0003800000 */
[----:B------:R-:W-:Y:S01]  /*7580*/  R2UR UR4, R34 ;  /* 0x00000000220472ca */ /* 0x000fe200000e0000 */
[--C-:B----4-:R-:W-:Y:S01]  /*7590*/  HADD2.F32 R20, -RZ, R40.reuse.H0_H0 ;  /* 0x20000028ff147230 */ /* 0x110fe20000004100 */
[----:B------:R-:W-:Y:S01]  /*75a0*/  ISETP.NE.AND P0, PT, R72, RZ, PT ;  /* 0x000000ff4800720c */ /* 0x000fe20003f05270 */
[----:B------:R-:W-:Y:S01]  /*75b0*/  HADD2.F32 R21, -RZ, R40.H1_H1 ;  /* 0x30000028ff157230 */ /* 0x000fe20000004100 */
[----:B------:R-:W-:Y:S01]  /*75c0*/  MOV R82, UR51 ;  /* 0x0000003300527c02 */ /* 0x000fe20008000f00 */
[--C-:B------:R-:W-:Y:S01]  /*75d0*/  HADD2.F32 R36, -RZ, R41.reuse.H1_H1 ;  /* 0x30000029ff247230 */ /* 0x100fe20000004100 */
[----:B------:R-:W-:Y:S01]  /*75e0*/  MOV R83, UR37 ;  /* 0x0000002500537c02 */ /* 0x000fe20008000f00 */
[----:B-1----:R-:W-:Y:S01]  /*75f0*/  HADD2.F32 R37, -RZ, R48.H0_H0 ;  /* 0x20000030ff257230 */ /* 0x002fe20000004100 */
[----:B------:R-:W-:Y:S01]  /*7600*/  @P6 LEA R82, R82, UR48, 0x3 ;  /* 0x0000003052526c11 */ /* 0x000fe2000f8e18ff */
[----:B------:R-:W-:Y:S01]  /*7610*/  BSSY.RECONVERGENT B0, `(.L_x_135) ;  /* 0x0000052000007945 */ /* 0x000fe20003800200 */
[----:B------:R-:W-:Y:S02]  /*7620*/  @P6 SHF.L.U32 R88, R71, 0x1f, RZ ;  /* 0x0000001f47586819 */ /* 0x000fe400000006ff */
[----:B------:R-:W-:Y:S01]  /*7630*/  @P6 IADD3 R82, PT, PT, R82, 0xf0, RZ ;  /* 0x000000f052526810 */ /* 0x000fe20007ffe0ff */
[----:B---3--:R-:W1:Y:S03]  /*7640*/  LDTM.x16 R4, tmem[UR4+0x10] ;  /* 0x00001004000479ee */ /* 0x008e660008240000 */
[----:B------:R-:W-:Y:S02]  /*7650*/  @P6 PRMT R82, R83, 0x654, R82 ;  /* 0x0000065453526816 */ /* 0x000fe40000000052 */
[----:B------:R-:W-:Y:S01]  /*7660*/  LEA R83, R38, UR48, 0x3 ;  /* 0x0000003026537c11 */ /* 0x000fe2000f8e18ff */
[C---:B-1----:R-:W-:Y:S01]  /*7670*/  FMUL R0, R32.reuse, R4 ;  /* 0x0000000420007220 */ /* 0x042fe20000400000 */
[C---:B------:R-:W-:Y:S01]  /*7680*/  FMUL R2, R32.reuse, R5 ;  /* 0x0000000520027220 */ /* 0x040fe20000400000 */
[C---:B------:R-:W-:Y:S01]  /*7690*/  FMUL R3, R32.reuse, R6 ;  /* 0x0000000620037220 */ /* 0x040fe20000400000 */
[C---:B------:R-:W-:Y:S01]  /*76a0*/  FMUL R7, R32.reuse, R7 ;  /* 0x0000000720077220 */ /* 0x040fe20000400000 */
[C---:B------:R-:W-:Y:S01]  /*76b0*/  FFMA R0, R35.reuse, R20, R0 ;  /* 0x0000001423007223 */ /* 0x040fe20000000000 */
[----:B------:R-:W-:Y:S02]  /*76c0*/  HADD2.F32 R20, -RZ, R41.H0_H0 ;  /* 0x20000029ff147230 */ /* 0x000fe40000004100 */
[C---:B------:R-:W-:Y:S01]  /*76d0*/  FFMA R2, R35.reuse, R21, R2 ;  /* 0x0000001523027223 */ /* 0x040fe20000000002 */
[C---:B------:R-:W-:Y:S01]  /*76e0*/  FMUL R4, R32.reuse, R8 ;  /* 0x0000000820047220 */ /* 0x040fe20000400000 */
[C---:B------:R-:W-:Y:S01]  /*76f0*/  FMUL R5, R32.reuse, R9 ;  /* 0x0000000920057220 */ /* 0x040fe20000400000 */
[--C-:B------:R-:W-:Y:S02]  /*7700*/  HADD2.F32 R21, -RZ, R43.reuse.H0_H0 ;  /* 0x2000002bff157230 */ /* 0x100fe40000004100 */
[C---:B------:R-:W-:Y:S01]  /*7710*/  FFMA R3, R35.reuse, R20, R3 ;  /* 0x0000001423037223 */ /* 0x040fe20000000003 */
[--C-:B------:R-:W-:Y:S02]  /*7720*/  HADD2.F32 R20, -RZ, R42.reuse.H0_H0 ;  /* 0x2000002aff147230 */ /* 0x100fe40000004100 */
[C---:B------:R-:W-:Y:S01]  /*7730*/  FFMA R7, R35.reuse, R36, R7 ;  /* 0x0000002423077223 */ /* 0x040fe20000000007 */
[C---:B------:R-:W-:Y:S01]  /*7740*/  FMUL R6, R32.reuse, R10 ;  /* 0x0000000a20067220 */ /* 0x040fe20000400000 */
[----:B------:R-:W-:Y:S02]  /*7750*/  HADD2.F32 R36, -RZ, R43.H1_H1 ;  /* 0x3000002bff247230 */ /* 0x000fe40000004100 */
[C---:B------:R-:W-:Y:S01]  /*7760*/  FMUL R11, R32.reuse, R11 ;  /* 0x0000000b200b7220 */ /* 0x040fe20000400000 */
[C---:B------:R-:W-:Y:S01]  /*7770*/  FFMA R4, R35.reuse, R20, R4 ;  /* 0x0000001423047223 */ /* 0x040fe20000000004 */
[----:B------:R-:W-:Y:S02]  /*7780*/  HADD2.F32 R20, -RZ, R42.H1_H1 ;  /* 0x3000002aff147230 */ /* 0x000fe40000004100 */
[C---:B------:R-:W-:Y:S01]  /*7790*/  FMUL R8, R32.reuse, R12 ;  /* 0x0000000c20087220 */ /* 0x040fe20000400000 */
[C---:B------:R-:W-:Y:S01]  /*77a0*/  FMUL R9, R32.reuse, R13 ;  /* 0x0000000d20097220 */ /* 0x040fe20000400000 */
[C---:B------:R-:W-:Y:S01]  /*77b0*/  FMUL R10, R32.reuse, R14 ;  /* 0x0000000e200a7220 */ /* 0x040fe20000400000 */
[C---:B------:R-:W-:Y:S01]  /*77c0*/  FMUL R15, R32.reuse, R15 ;  /* 0x0000000f200f7220 */ /* 0x040fe20000400000 */
[C---:B------:R-:W-:Y:S01]  /*77d0*/  FFMA R5, R35.reuse, R20, R5 ;  /* 0x0000001423057223 */ /* 0x040fe20000000005 */
[----:B------:R-:W-:Y:S02]  /*77e0*/  HADD2.F32 R20, -RZ, R48.H1_H1 ;  /* 0x30000030ff147230 */ /* 0x000fe40000004100 */
[C---:B------:R-:W-:Y:S01]  /*77f0*/  FFMA R6, R35.reuse, R21, R6 ;  /* 0x0000001523067223 */ /* 0x040fe20000000006 */
[C---:B------:R-:W-:Y:S01]  /*7800*/  FFMA R11, R35.reuse, R36, R11 ;  /* 0x00000024230b7223 */ /* 0x040fe2000000000b */
[C---:B------:R-:W-:Y:S01]  /*7810*/  FFMA R8, R35.reuse, R37, R8 ;  /* 0x0000002523087223 */ /* 0x040fe20000000008 */
[--C-:B------:R-:W-:Y:S02]  /*7820*/  HADD2.F32 R21, -RZ, R49.reuse.H0_H0 ;  /* 0x20000031ff157230 */ /* 0x100fe40000004100 */
[C---:B------:R-:W-:Y:S01]  /*7830*/  FFMA R9, R35.reuse, R20, R9 ;  /* 0x0000001423097223 */ /* 0x040fe20000000009 */
[----:B------:R-:W-:Y:S02]  /*7840*/  HADD2.F32 R20, -RZ, R49.H1_H1 ;  /* 0x30000031ff147230 */ /* 0x000fe40000004100 */
[C---:B------:R-:W-:Y:S01]  /*7850*/  FMUL R12, R32.reuse, R16 ;  /* 0x00000010200c7220 */ /* 0x040fe20000400000 */
[C---:B------:R-:W-:Y:S01]  /*7860*/  FMUL R13, R32.reuse, R17 ;  /* 0x00000011200d7220 */ /* 0x040fe20000400000 */
[C---:B------:R-:W-:Y:S01]  /*7870*/  FFMA R10, R35.reuse, R21, R10 ;  /* 0x00000015230a7223 */ /* 0x040fe2000000000a */
[--C-:B------:R-:W-:Y:S02]  /*7880*/  HADD2.F32 R21, -RZ, R50.reuse.H0_H0 ;  /* 0x20000032ff157230 */ /* 0x100fe40000004100 */
[C---:B------:R-:W-:Y:S01]  /*7890*/  FFMA R15, R35.reuse, R20, R15 ;  /* 0x00000014230f7223 */ /* 0x040fe2000000000f */
[----:B------:R-:W-:Y:S02]  /*78a0*/  HADD2.F32 R20, -RZ, R50.H1_H1 ;  /* 0x30000032ff147230 */ /* 0x000fe40000004100 */
[C---:B------:R-:W-:Y:S01]  /*78b0*/  FMUL R14, R32.reuse, R18 ;  /* 0x00000012200e7220 */ /* 0x040fe20000400000 */
[--C-:B------:R-:W-:Y:S02]  /*78c0*/  HADD2.F32 R37, -RZ, R51.reuse.H0_H0 ;  /* 0x20000033ff257230 */ /* 0x100fe40000004100 */
[----:B------:R-:W-:Y:S01]  /*78d0*/  FMUL R19, R32, R19 ;  /* 0x0000001320137220 */ /* 0x000fe20000400000 */
[----:B------:R-:W-:Y:S01]  /*78e0*/  HADD2.F32 R36, -RZ, R51.H1_H1 ;  /* 0x30000033ff247230 */ /* 0x000fe20000004100 */
        /* <DEDUP_REMOVED lines=22> */
[----:B------:R-:W-:Y:S02]  /*7a50*/  UIADD3 UR12, UP0, UPT, UR52, 0x680, URZ ;  /* 0x00000680340c7890 */ /* 0x000fe4000ff1e0ff */
[----:B------:R-:W-:Y:S02]  /*7a60*/  UIADD3 UR9, UPT, UPT, UR41, 0x10, URZ ;  /* 0x0000001029097890 */ /* 0x000fe4000fffe0ff */
[----:B------:R-:W-:Y:S02]  /*7a70*/  UIADD3 UR8, UPT, UPT, UR48, 0x1200, URZ ;  /* 0x0000120030087890 */ /* 0x000fe4000fffe0ff */
[----:B------:R-:W-:Y:S01]  /*7a80*/  UIADD3.X UR13, UPT, UPT, URZ, UR53, URZ, UP0, !UPT ;  /* 0x00000035ff0d7290 */ /* 0x000fe200087fe4ff */
[----:B------:R-:W-:Y:S01]  /*7a90*/  UMOV UR10, UR42 ;  /* 0x0000002a000a7c82 */ /* 0x000fe20008000000 */
[----:B------:R-:W-:Y:S01]  /*7aa0*/  UMOV UR11, UR36 ;  /* 0x00000024000b7c82 */ /* 0x000fe20008000000 */
[----:B------:R-:W-:Y:S02]  /*7ab0*/  UIADD3 UR5, UPT, UPT, UR41, 0x50, URZ ;  /* 0x0000005029057890 */ /* 0x000fe4000fffe0ff */
[----:B------:R-:W-:Y:S01]  /*7ac0*/  UIADD3 UR4, UPT, UPT, UR48, 0x1a00, URZ ;  /* 0x00001a0030047890 */ /* 0x000fe2000fffe0ff */
[----:B------:R-:W-:Y:S03]  /*7ad0*/  UMOV UR6, UR42 ;  /* 0x0000002a00067c82 */ /* 0x000fe60008000000 */
[----:B------:R2:W-:Y:S01]  /*7ae0*/  UTMASTG.3D [UR8], [UR12] ;  /* 0x000000080c0073b5 */ /* 0x0005e20008010000 */
[----:B------:R-:W-:Y:S04]  /*7af0*/  UMOV UR7, UR36 ;  /* 0x0000002400077c82 */ /* 0x000fe80008000000 */
[----:B------:R2:W-:Y:S01]  /*7b00*/  UTMASTG.3D [UR4], [UR12] ;  /* 0x000000040c0073b5 */ /* 0x0005e20008010000 */
[----:B------:R0:W-:Y:S01]  /*7b10*/  UTMACMDFLUSH ;  /* 0x00000000000079b7 */ /* 0x0001e20000000000 */
[----:B--2---:R-:W-:Y:S04]  /*7b20*/  DEPBAR.LE SB0, 0x1 ;  /* 0x000080400000791a */ /* 0x004fe80000000000 */
.L_x_136:
[----:B------:R-:W-:Y:S05]  /*7b30*/  BSYNC.RECONVERGENT B0 ;  /* 0x0000000000007941 */ /* 0x000fea0003800200 */
.L_x_135:
[----:B------:R-:W-:Y:S01]  /*7b40*/  BAR.SYNC.DEFER_BLOCKING 0x1, 0x80 ;  /* 0x0042000000007b1d */ /* 0x000fe20000010000 */
[----:B------:R-:W-:Y:S04]  /*7b50*/  UIADD3 UR40, UPT, UPT, UR51, 0x1, URZ ;  /* 0x0000000133287890 */ /* 0x000fe8000fffe0ff */
[----:B------:R-:W-:Y:S04]  /*7b60*/  UISETP.NE.AND UP0, UPT, UR40, 0x4, UPT ;  /* 0x000000042800788c */ /* 0x000fe8000bf05270 */
[----:B------:R-:W-:Y:S01]  /*7b70*/  USEL UR40, UR40, URZ, UP0 ;  /* 0x000000ff28287287 */ /* 0x000fe20008000000 */
[----:B------:R2:W-:Y:S01]  /*7b80*/  @P6 SYNCS.ARRIVE.TRANS64.RED.A1T0 RZ, [R82+URZ], RZ ;  /* 0x000000ff52ff69a7 */ /* 0x0005e200081004ff */
[----:B------:R-:W-:Y:S01]  /*7b90*/  BSSY B1, `(.L_x_137) ;  /* 0x0000013000017945 */ /* 0x000fe20003800000 */
[----:B------:R-:W3:Y:S02]  /*7ba0*/  @P6 SYNCS.PHASECHK.TRANS64.TRYWAIT P0, [R83+URZ+0xd0], R88 ;  /* 0x0000d058530065a7 */ /* 0x000ee400080011ff */
[----:B---3--:R-:W-:Y:S01]  /*7bb0*/  @P6 SEL R39, RZ, 0x1, !P0 ;  /* 0x00000001ff276807 */ /* 0x008fe20004000000 */
[----:B--2---:R-:W-:Y:S06]  /*7bc0*/  @!P6 BRA `(.L_x_138) ;  /* 0x00000000003ce947 */ /* 0x004fec0003800000 */
[----:B------:R-:W-:Y:S01]  /*7bd0*/  ISETP.NE.AND P1, PT, R80, RZ, PT ;  /* 0x000000ff5000720c */ /* 0x000fe20003f25270 */
[----:B------:R-:W-:Y:S01]  /*7be0*/  BSSY B0, `(.L_x_139) ;  /* 0x0000009000007945 */ /* 0x000fe20003800000 */
[----:B------:R-:W-:Y:S11]  /*7bf0*/  ISETP.NE.AND P0, PT, R39, RZ, PT ;  /* 0x000000ff2700720c */ /* 0x000ff60003f05270 */
[----:B------:R-:W-:Y:S05]  /*7c00*/  @P1 IMAD R2, R38, 0x1000, R77 ;  /* 0x0000100026021824 */ /* 0x000fea00078e024d */
[----:B------:R-:W-:Y:S05]  /*7c10*/  @P1 IADD3 R0, PT, PT, R2, UR48, RZ ;  /* 0x0000003002001c10 */ /* 0x000fea000fffe0ff */
[----:B------:R-:W-:Y:S01]  /*7c20*/  @P1 IMAD.IADD R0, R81, 0x1, R0 ;  /* 0x0000000151001824 */ /* 0x000fe200078e0200 */
[----:B------:R-:W-:Y:S06]  /*7c30*/  @P0 BRA `(.L_x_140) ;  /* 0x00000000000c0947 */ /* 0x000fec0003800000 */
[----:B------:R-:W-:Y:S04]  /*7c40*/  SHF.L.U32 R4, R71, 0x1f, RZ ;  /* 0x0000001f47047819 */ /* 0x000fe800000006ff */
[----:B------:R-:W2:Y:S02]  /*7c50*/  SYNCS.PHASECHK.TRANS64.TRYWAIT P0, [R83+URZ+0xd0], R4 ;  /* 0x0000d004530075a7 */ /* 0x000ea400080011ff */
[----:B--2---:R-:W-:Y:S05]  /*7c60*/  @!P0 BRA `(.L_x_141) ;  /* 0x0000002000c88947 */ /* 0x004fea0003800000 */
.L_x_140:
[----:B------:R-:W-:Y:S05]  /*7c70*/  BSYNC B0 ;  /* 0x0000000000007941 */ /* 0x000fea0003800000 */
.L_x_139:
[----:B------:R-:W-:Y:S02]  /*7c80*/  ISETP.NE.AND P0, PT, R80, RZ, PT ;  /* 0x000000ff5000720c */ /* 0x000fe40003f05270 */
[----:B------:R-:W-:Y:S11]  /*7c90*/  IADD3 R38, PT, PT, R38, 0x1, RZ ;  /* 0x0000000126267810 */ /* 0x000ff60007ffe0ff */
[----:B------:R3:W4:Y:S04]  /*7ca0*/  @P0 LDS.128 R40, [R2+UR48+0x200] ;  /* 0x0002003002280984 */ /* 0x0007280008000c00 */
[----:B------:R3:W1:Y:S02]  /*7cb0*/  @P0 LDS.128 R48, [R0+0x200] ;  /* 0x0002000000300984 */ /* 0x0006640000000c00 */
.L_x_138:
[----:B------:R-:W-:Y:S05]  /*7cc0*/  BSYNC B1 ;  /* 0x0000000000017941 */ /* 0x000fea0003800000 */
.L_x_137:
[----:B------:R-:W-:Y:S05]  /*7cd0*/  VIADD R3, R34, 0x20 ;  /* 0x0000002022037836 */ /* 0x000fea0000000000 */
[----:B------:R-:W-:Y:S04]  /*7ce0*/  SHF.R.U32.HI R3, RZ, 0x15, R3 ;  /* 0x00000015ff037819 */ /* 0x000fe80000011603 */
[----:B------:R-:W-:Y:S11]  /*7cf0*/  LOP3.LUT P0, RZ, R3, 0x3, R66, 0x48, !PT ;  /* 0x0000000303ff7812 */ /* 0x000ff60007804842 */
[----:B------:R-:W-:Y:S02]  /*7d00*/  @!UPT UIADD3 URZ, UPT, UPT, URZ, URZ, URZ ;  /* 0x000000fffffff290 */ /* 0x000fe4000fffe0ff */
[----:B------:R-:W-:Y:S05]  /*7d10*/  @!P0 BRA `(.L_x_142) ;  /* 0x0000000000408947 */ /* 0x000fea0003800000 */
[----:B------:R-:W5:Y:S01]  /*7d20*/  LDCU.64 UR8, c[0x4][0x70] ;  /* 0x01000e00ff0877ac */ /* 0x000f620008000a00 */
[----:B------:R-:W-:Y:S01]  /*7d30*/  MOV R3, 0x0 ;  /* 0x0000000000037802 */ /* 0x000fe20000000f00 */
[----:B------:R-:W-:Y:S02]  /*7d40*/  HFMA2 R12, -RZ, RZ, 0, 5.9604644775390625e-08 ;  /* 0x00000001ff0c7431 */ /* 0x000fe400000001ff */
[----:B------:R-:W-:Y:S02]  /*7d50*/  IMAD.MOV.U32 R8, RZ, RZ, 0x192 ;  /* 0x00000192ff087424 */ /* 0x000fe400078e00ff */
[----:B------:R-:W-:Y:S01]  /*7d60*/  IMAD.MOV.U32 R13, RZ, RZ, RZ ;  /* 0x000000ffff0d7224 */ /* 0x000fe200078e00ff */
[----:B------:R-:W4:Y:S01]  /*7d70*/  LDCU.64 UR6, c[0x4][0x78] ;  /* 0x01000f00ff0677ac */ /* 0x000f220008000a00 */
[----:B---3--:R-:W3:Y:S01]  /*7d80*/  LDC.64 R2, c[0x4][R3] ;  /* 0x0100000003027b82 */ /* 0x008ee20000000a00 */
[----:B------:R-:W1:Y:S01]  /*7d90*/  LDCU.64 UR4, c[0x4][0x10] ;  /* 0x01000200ff0477ac */ /* 0x000e620008000a00 */
[----:B-----5:R-:W-:Y:S01]  /*7da0*/  MOV R5, UR9 ;  /* 0x0000000900057c02 */ /* 0x020fe20008000f00 */
[----:B--2---:R-:W-:Y:S01]  /*7db0*/  IMAD.U32 R4, RZ, RZ, UR8 ;  /* 0x00000008ff047e24 */ /* 0x004fe2000f8e00ff */
[----:B----4-:R-:W-:Y:S01]  /*7dc0*/  MOV R7, UR7 ;  /* 0x0000000700077c02 */ /* 0x010fe20008000f00 */
[----:B------:R-:W-:Y:S01]  /*7dd0*/  IMAD.U32 R6, RZ, RZ, UR6 ;  /* 0x00000006ff067e24 */ /* 0x000fe2000f8e00ff */
[----:B-1----:R-:W-:Y:S01]  /*7de0*/  MOV R11, UR5 ;  /* 0x00000005000b7c02 */ /* 0x002fe20008000f00 */
[----:B------:R-:W-:Y:S02]  /*7df0*/  IMAD.U32 R10, RZ, RZ, UR4 ;  /* 0x00000004ff0a7e24 */ /* 0x000fe4000f8e00ff */
[----:B------:R-:W-:Y:S07]  /*7e00*/  LEPC R20, `(.L_x_142) ;  /* 0x000000001014794e */ /* 0x000fee0000000000 */
[----:B---3--:R-:W-:Y:S05]  /*7e10*/  CALL.ABS.NOINC R2 ;  /* 0x0000000002007343 */ /* 0x008fea0003c00000 */
.L_x_142:
        /* <DEDUP_REMOVED lines=8> */
[----:B--2---:R-:W-:Y:S01]  /*7ea0*/  MOV R83, UR37 ;  /* 0x0000002500537c02 */ /* 0x004fe20008000f00 */
[----:B-1----:R-:W-:Y:S01]  /*7eb0*/  HADD2.F32 R37, -RZ, R48.H0_H0 ;  /* 0x20000030ff257230 */ /* 0x002fe20000004100 */
[----:B------:R-:W-:Y:S01]  /*7ec0*/  @P6 LEA R82, R82, UR48, 0x3 ;  /* 0x0000003052526c11 */ /* 0x000fe2000f8e18ff */
[----:B------:R-:W-:Y:S01]  /*7ed0*/  BSSY.RECONVERGENT B0, `(.L_x_143) ;  /* 0x0000052000007945 */ /* 0x000fe20003800200 */
[----:B------:R-:W-:Y:S02]  /*7ee0*/  LEA R88, R38, UR48, 0x3 ;  /* 0x0000003026587c11 */ /* 0x000fe4000f8e18ff */
[----:B------:R-:W-:Y:S01]  /*7ef0*/  @P6 IADD3 R82, PT, PT, R82, 0xf0, RZ ;  /* 0x000000f052526810 */ /* 0x000fe20007ffe0ff */
[----:B------:R-:W3:Y:S03]  /*7f00*/  LDTM.x16 R4, tmem[UR4+0x20] ;  /* 0x00002004000479ee */ /* 0x000ee60008240000 */
[----:B------:R-:W-:Y:S02]  /*7f10*/  @P6 PRMT R82, R83, 0x654, R82 ;  /* 0x0000065453526816 */ /* 0x000fe40000000052 */
[----:B------:R-:W-:Y:S01]  /*7f20*/  @P6 SHF.L.U32 R83, R71, 0x1f, RZ ;  /* 0x0000001f47536819 */ /* 0x000fe200000006ff */
[C---:B---3--:R-:W-:Y:S01]  /*7f30*/  FMUL R0, R32.reuse, R4 ;  /* 0x0000000420007220 */ /* 0x048fe20000400000 */
        /* <DEDUP_REMOVED lines=75> */
.L_x_144:
[----:B------:R-:W-:Y:S05]  /*83f0*/  BSYNC.RECONVERGENT B0 ;  /* 0x0000000000007941 */ /* 0x000fea0003800200 */
.L_x_143:
        /* <DEDUP_REMOVED lines=19> */
.L_x_148:
[----:B------:R-:W-:Y:S05]  /*8530*/  BSYNC B0 ;  /* 0x0000000000007941 */ /* 0x000fea0003800000 */
.L_x_147:
[----:B------:R-:W-:Y:S11]  /*8540*/  ISETP.NE.AND P0, PT, R80, RZ, PT ;  /* 0x000000ff5000720c */ /* 0x000ff60003f05270 */
[----:B------:R-:W-:Y:S02]  /*8550*/  @!UPT UIADD3 URZ, UPT, UPT, URZ, URZ, URZ ;  /* 0x000000fffffff290 */ /* 0x000fe4000fffe0ff */
[----:B------:R3:W4:Y:S04]  /*8560*/  @P0 LDS.128 R40, [R38+UR48+0x200] ;  /* 0x0002003026280984 */ /* 0x0007280008000c00 */
[----:B------:R3:W1:Y:S02]  /*8570*/  @P0 LDS.128 R48, [R81+0x200] ;  /* 0x0002000051300984 */ /* 0x0006640000000c00 */
.L_x_146:
[----:B------:R-:W-:Y:S05]  /*8580*/  BSYNC B1 ;  /* 0x0000000000017941 */ /* 0x000fea0003800000 */
.L_x_145:
        /* <DEDUP_REMOVED lines=11> */
[----:B------:R-:W1:Y:S01]  /*8640*/  LDC.64 R2, c[0x4][R3] ;  /* 0x0100000003027b82 */ /* 0x000e620000000a00 */
[----:B------:R-:W3:Y:S01]  /*8650*/  LDCU.64 UR4, c[0x4][0x10] ;  /* 0x01000200ff0477ac */ /* 0x000ee20008000a00 */
[----:B--2---:R-:W-:Y:S01]  /*8660*/  MOV R5, UR9 ;  /* 0x0000000900057c02 */ /* 0x004fe20008000f00 */
[----:B------:R-:W-:Y:S01]  /*8670*/  IMAD.U32 R4, RZ, RZ, UR8 ;  /* 0x00000008ff047e24 */ /* 0x000fe2000f8e00ff */
[----:B-----5:R-:W-:Y:S01]  /*8680*/  MOV R7, UR7 ;  /* 0x0000000700077c02 */ /* 0x020fe20008000f00 */
[----:B------:R-:W-:Y:S01]  /*8690*/  IMAD.U32 R6, RZ, RZ, UR6 ;  /* 0x00000006ff067e24 */ /* 0x000fe2000f8e00ff */
[----:B---3--:R-:W-:Y:S01]  /*86a0*/  MOV R11, UR5 ;  /* 0x00000005000b7c02 */ /* 0x008fe20008000f00 */
[----:B------:R-:W-:Y:S02]  /*86b0*/  IMAD.U32 R10, RZ, RZ, UR4 ;  /* 0x00000004ff0a7e24 */ /* 0x000fe4000f8e00ff */
[----:B------:R-:W-:Y:S07]  /*86c0*/  LEPC R20, `(.L_x_150) ;  /* 0x000000001014794e */ /* 0x000fee0000000000 */
[----:B-1--4-:R-:W-:Y:S05]  /*86d0*/  CALL.ABS.NOINC R2 ;  /* 0x0000000002007343 */ /* 0x012fea0003c00000 */
.L_x_150:
[----:B------:R-:W-:Y:S01]  /*86e0*/  ISETP.NE.AND P0, PT, R72, RZ, PT ;  /* 0x000000ff4800720c */ /* 0x000fe20003f05270 */
[----:B------:R-:W-:Y:S05]  /*86f0*/  WARPSYNC.ALL ;  /* 0x0000000000007948 */ /* 0x000fea0003800000 */
[----:B------:R-:W-:Y:S01]  /*8700*/  R2UR UR4, R34 ;  /* 0x00000000220472ca */ /* 0x000fe200000e0000 */
[--C-:B----4-:R-:W-:Y:S01]  /*8710*/  HADD2.F32 R20, -RZ, R40.reuse.H0_H0 ;  /* 0x20000028ff147230 */ /* 0x110fe20000004100 */
[----:B------:R-:W-:Y:S01]  /*8720*/  IADD3 R74, PT, PT, R74, 0x160, RZ ;  /* 0x000001604a4a7810 */ /* 0x000fe20007ffe0ff */
[----:B------:R-:W-:Y:S01]  /*8730*/  HADD2.F32 R36, -RZ, R40.H1_H1 ;  /* 0x30000028ff247230 */ /* 0x000fe20000004100 */
[----:B------:R-:W-:Y:S01]  /*8740*/  BSSY.RECONVERGENT B0, `(.L_x_151) ;  /* 0x0000053000007945 */ /* 0x000fe20003800200 */
[--C-:B------:R-:W-:Y:S01]  /*8750*/  HADD2.F32 R21, -RZ, R41.reuse.H0_H0 ;  /* 0x20000029ff157230 */ /* 0x100fe20000004100 */
[----:B------:R-:W-:Y:S01]  /*8760*/  LOP3.LUT R74, R74, 0xfefffff8, RZ, 0xc0, !PT ;  /* 0xfefffff84a4a7812 */ /* 0x000fe200078ec0ff */
[----:B---3--:R-:W-:Y:S02]  /*8770*/  HADD2.F32 R38, -RZ, R41.H1_H1 ;  /* 0x30000029ff267230 */ /* 0x008fe40000004100 */
[--C-:B------:R-:W-:Y:S02]  /*8780*/  HADD2.F32 R37, -RZ, R42.reuse.H0_H0 ;  /* 0x2000002aff257230 */ /* 0x100fe40000004100 */
[----:B------:R-:W-:Y:S02]  /*8790*/  HADD2.F32 R40, -RZ, R42.H1_H1 ;  /* 0x3000002aff287230 */ /* 0x000fe40000004100 */
[----:B------:R-:W2:Y:S01]  /*87a0*/  LDTM.x16 R4, tmem[UR4+0x30] ;  /* 0x00003004000479ee */ /* 0x000ea20008240000 */
[----:B------:R-:W-:Y:S01]  /*87b0*/  NOP ;  /* 0x0000000000007918 */ /* 0x000fe20000000000 */
[----:B--2---:R2:W-:Y:S01]  /*87c0*/  SYNCS.ARRIVE.TRANS64.RED.A1T0 RZ, [R74+URZ], RZ ;  /* 0x000000ff4aff79a7 */ /* 0x0045e200081004ff */
[--C-:B------:R-:W-:Y:S02]  /*87d0*/  HADD2.F32 R39, -RZ, R43.reuse.H0_H0 ;  /* 0x2000002bff277230 */ /* 0x100fe40000004100 */
[----:B------:R-:W-:Y:S02]  /*87e0*/  HADD2.F32 R42, -RZ, R43.H1_H1 ;  /* 0x3000002bff2a7230 */ /* 0x000fe40000004100 */
[--C-:B-1----:R-:W-:Y:S02]  /*87f0*/  HADD2.F32 R41, -RZ, R48.reuse.H0_H0 ;  /* 0x20000030ff297230 */ /* 0x102fe40000004100 */
[----:B------:R-:W-:Y:S02]  /*8800*/  HADD2.F32 R43, -RZ, R48.H1_H1 ;  /* 0x30000030ff2b7230 */ /* 0x000fe40000004100 */
[--C-:B------:R-:W-:Y:S02]  /*8810*/  HADD2.F32 R44, -RZ, R49.reuse.H0_H0 ;  /* 0x20000031ff2c7230 */ /* 0x100fe40000004100 */
[----:B------:R-:W-:Y:S02]  /*8820*/  HADD2.F32 R46, -RZ, R49.H1_H1 ;  /* 0x30000031ff2e7230 */ /* 0x000fe40000004100 */
[--C-:B------:R-:W-:Y:S02]  /*8830*/  HADD2.F32 R45, -RZ, R50.reuse.H0_H0 ;  /* 0x20000032ff2d7230 */ /* 0x100fe40000004100 */
[----:B------:R-:W-:Y:S02]  /*8840*/  HADD2.F32 R48, -RZ, R50.H1_H1 ;  /* 0x30000032ff307230 */ /* 0x000fe40000004100 */
[--C-:B------:R-:W-:Y:S02]  /*8850*/  HADD2.F32 R47, -RZ, R51.reuse.H0_H0 ;  /* 0x20000033ff2f7230 */ /* 0x100fe40000004100 */
[----:B------:R-:W-:Y:S02]  /*8860*/  HADD2.F32 R50, -RZ, R51.H1_H1 ;  /* 0x30000033ff327230 */ /* 0x000fe40000004100 */
[C---:B------:R-:W-:Y:S01]  /*8870*/  FMUL R4, R32.reuse, R4 ;  /* 0x0000000420047220 */ /* 0x040fe20000400000 */
[C---:B------:R-:W-:Y:S01]  /*8880*/  FMUL R5, R32.reuse, R5 ;  /* 0x0000000520057220 */ /* 0x040fe20000400000 */
[C---:B------:R-:W-:Y:S01]  /*8890*/  FMUL R6, R32.reuse, R6 ;  /* 0x0000000620067220 */ /* 0x040fe20000400000 */
[C---:B------:R-:W-:Y:S01]  /*88a0*/  FMUL R7, R32.reuse, R7 ;  /* 0x0000000720077220 */ /* 0x040fe20000400000 */
[C---:B------:R-:W-:Y:S01]  /*88b0*/  FFMA R4, R35.reuse, R20, R4 ;  /* 0x0000001423047223 */ /* 0x040fe20000000004 */
        /* <DEDUP_REMOVED lines=21> */
[----:B------:R-:W-:Y:S01]  /*8a10*/  FFMA R15, R35, R46, R15 ;  /* 0x0000002e230f7223 */ /* 0x000fe2000000000f */
        /* <DEDUP_REMOVED lines=20> */
[----:B-1----:R-:W1:Y:S02]  /*8b60*/  FENCE.VIEW.ASYNC.S ;  /* 0x00000000000073c6 */ /* 0x002e640000000000 */
[----:B-1----:R-:W-:Y:S06]  /*8b70*/  BAR.SYNC.DEFER_BLOCKING 0x1, 0x80 ;  /* 0x0042000000007b1d */ /* 0x002fec0000010000 */
        /* <DEDUP_REMOVED lines=14> */
[----:B-1----:R-:W-:Y:S04]  /*8c60*/  DEPBAR.LE SB0, 0x1 ;  /* 0x000080400000791a */ /* 0x002fe80000000000 */
.L_x_152:
[----:B------:R-:W-:Y:S05]  /*8c70*/  BSYNC.RECONVERGENT B0 ;  /* 0x0000000000007941 */ /* 0x000fea0003800200 */
.L_x_151:
[----:B------:R-:W-:Y:S01]  /*8c80*/  BAR.SYNC.DEFER_BLOCKING 0x1, 0x80 ;  /* 0x0042000000007b1d */ /* 0x000fe20000010000 */
[----:B------:R-:W-:Y:S01]  /*8c90*/  UISETP.NE.AND UP0, UPT, UR49, -0x4, UPT ;  /* 0xfffffffc3100788c */ /* 0x000fe2000bf05270 */
[----:B------:R-:W-:Y:S08]  /*8ca0*/  IADD3 R0, PT, PT, R30, 0x1, RZ ;  /* 0x000000011e007810 */ /* 0x000ff00007ffe0ff */
[----:B------:R-:W-:Y:S05]  /*8cb0*/  BRA.U !UP0, `(.L_x_153) ;  /* 0x0000000108287547 */ /* 0x000fea000b800000 */
[----:B------:R-:W-:Y:S01]  /*8cc0*/  ISETP.NE.AND P0, PT, R78, RZ, PT ;  /* 0x000000ff4e00720c */ /* 0x000fe20003f05270 */
[----:B------:R-:W-:Y:S01]  /*8cd0*/  IMAD.U32 R3, RZ, RZ, UR51 ;  /* 0x00000033ff037e24 */ /* 0x000fe2000f8e00ff */
[----:B------:R-:W-:Y:S01]  /*8ce0*/  UIADD3 UR51, UPT, UPT, UR51, 0x1, URZ ;  /* 0x0000000133337890 */ /* 0x000fe2000fffe0ff */
[----:B------:R-:W-:Y:S03]  /*8cf0*/  IMAD.U32 R2, RZ, RZ, UR37 ;  /* 0x00000025ff027e24 */ /* 0x000fe6000f8e00ff */
[----:B------:R-:W-:Y:S04]  /*8d00*/  UISETP.NE.AND UP0, UPT, UR51, 0x4, UPT ;  /* 0x000000043300788c */ /* 0x000fe8000bf05270 */
[----:B------:R-:W-:Y:S03]  /*8d10*/  USEL UR51, UR51, URZ, UP0 ;  /* 0x000000ff33337287 */ /* 0x000fe60008000000 */
[----:B------:R-:W-:Y:S05]  /*8d20*/  @P0 LEA R3, R3, UR48, 0x3 ;  /* 0x0000003003030c11 */ /* 0x000fea000f8e18ff */
[----:B------:R-:W-:Y:S05]  /*8d30*/  @P0 VIADD R3, R3, 0xf0 ;  /* 0x000000f003030836 */ /* 0x000fea0000000000 */
[----:B------:R-:W-:Y:S04]  /*8d40*/  @P0 PRMT R2, R2, 0x654, R3 ;  /* 0x0000065402020816 */ /* 0x000fe80000000003 */
[----:B------:R1:W-:Y:S03]  /*8d50*/  @P0 SYNCS.ARRIVE.TRANS64.RED.A1T0 RZ, [R2+URZ], RZ ;  /* 0x000000ff02ff09a7 */ /* 0x0003e600081004ff */
.L_x_153:
[----:B------:R-:W-:Y:S01]  /*8d60*/  ISETP.NE.AND P2, PT, R73, RZ, PT ;  /* 0x000000ff4900720c */ /* 0x000fe20003f45270 */
[----:B------:R-:W-:Y:S01]  /*8d70*/  UIADD3 UR49, UPT, UPT, UR49, 0x4, URZ ;  /* 0x0000000431317890 */ /* 0x000fe2000fffe0ff */
[----:B------:R-:W-:Y:S01]  /*8d80*/  ISETP.NE.AND P0, PT, R76, 0x2, PT ;  /* 0x000000024c00780c */ /* 0x000fe20003f05270 */
[----:B------:R-:W-:Y:S01]  /*8d90*/  IMAD.IADD R20, R29, 0x1, R58 ;  /* 0x000000011d147824 */ /* 0x000fe200078e023a */
[----:B------:R-:W-:Y:S01]  /*8da0*/  ISETP.NE.AND P1, PT, R0, 0x4, PT ;  /* 0x000000040000780c */ /* 0x000fe20003f25270 */
[----:B------:R-:W-:Y:S01]  /*8db0*/  IMAD.IADD R21, R31, 0x1, R60 ;  /* 0x000000011f157824 */ /* 0x000fe200078e023c */
[----:B-1----:R-:W-:Y:S02]  /*8dc0*/  SEL R2, RZ, 0x1, P0 ;  /* 0x00000001ff027807 */ /* 0x002fe40000000000 */
[----:B------:R-:W-:Y:S02]  /*8dd0*/  SEL R3, RZ, 0x1, P1 ;  /* 0x00000001ff037807 */ /* 0x000fe40000800000 */
[----:B------:R-:W-:Y:S02]  /*8de0*/  LOP3.LUT R69, R69, R2, RZ, 0x3c, !PT ;  /* 0x0000000245457212 */ /* 0x000fe400078e3cff */
[----:B------:R-:W-:Y:S02]  /*8df0*/  LOP3.LUT R70, R70, R3, RZ, 0x3c, !PT ;  /* 0x0000000346467212 */ /* 0x000fe400078e3cff */
[----:B------:R-:W-:Y:S02]  /*8e00*/  @P2 R2UR UR36, R68 ;  /* 0x00000000442422ca */ /* 0x000fe400000e0000 */
[----:B------:R-:W-:Y:S02]  /*8e10*/  SEL R76, R76, RZ, P0 ;  /* 0x000000ff4c4c7207 */ /* 0x000fe40000000000 */
[----:B------:R-:W-:Y:S01]  /*8e20*/  SEL R30, R0, RZ, P1 ;  /* 0x000000ff001e7207 */ /* 0x000fe20000800000 */
[----:B------:R-:W-:Y:S10]  /*8e30*/  @P2 BRA `(.L_x_154) ;  /* 0xffffffcc00d42947 */ /* 0x000ff4000383ffff */
[----:B------:R-:W-:-:S09]  /*8e40*/  UISETP.NE.AND UP0, UPT, UR50, URZ, UPT ;  /* 0x000000ff3200728c */ /* 0x000fd2000bf05270 */
[----:B------:R-:W-:Y:S05]  /*8e50*/  BRA.U !UP0, `(.L_x_155) ;  /* 0x0000000108487547 */ /* 0x000fea000b800000 */
[----:B------:R-:W1:Y:S02]  /*8e60*/  LDCU.64 UR4, c[0x0][0x890] ;  /* 0x00011200ff0477ac */ /* 0x000e640008000a00 */
[----:B-1----:R-:W-:-:S04]  /*8e70*/  UISETP.NE.U32.AND UP0, UPT, UR4, URZ, UPT ;  /* 0x000000ff0400728c */ /* 0x002fc8000bf05070 */
[----:B------:R-:W-:-:S09]  /*8e80*/  UISETP.NE.AND.EX UP0, UPT, UR5, URZ, UPT, UP0 ;  /* 0x000000ff0500728c */ /* 0x000fd2000bf05300 */
[----:B------:R-:W-:Y:S05]  /*8e90*/  BRA.U UP0, `(.L_x_156) ;  /* 0x00000001000c7547 */ /* 0x000fea000b800000 */
[----:B------:R-:W-:-:S13]  /*8ea0*/  FSETP.NEU.AND P0, PT, R35, RZ, PT ;  /* 0x000000ff2300720b */ /* 0x000fda0003f0d000 */
[----:B------:R-:W-:Y:S05]  /*8eb0*/  @!P0 EXIT ;  /* 0x000000000000894d */ /* 0x000fea0003800000 */
[----:B------:R-:W-:Y:S05]  /*8ec0*/  BRA `(.L_x_155) ;  /* 0x00000000002c7947 */ /* 0x000fea0003800000 */
.L_x_156:
[----:B------:R-:W-:Y:S01]  /*8ed0*/  ISETP.NE.AND P0, PT, R75, RZ, PT ;  /* 0x000000ff4b00720c */ /* 0x000fe20003f05270 */
[----:B------:R-:W-:-:S12]  /*8ee0*/  BSSY.RECONVERGENT B0, `(.L_x_155) ;  /* 0x0000009000007945 */ /* 0x000fd80003800200 */
[----:B------:R-:W-:Y:S05]  /*8ef0*/  @P0 BRA `(.L_x_157) ;  /* 0x0000000000140947 */ /* 0x000fea0003800000 */
[----:B------:R-:W1:Y:S02]  /*8f00*/  LDCU.64 UR4, c[0x0][0x888] ;  /* 0x00011100ff0477ac */ /* 0x000e640008000a00 */
[----:B-1----:R-:W-:-:S04]  /*8f10*/  ISETP.NE.U32.AND P0, PT, RZ, UR4, PT ;  /* 0x00000004ff007c0c */ /* 0x002fc8000bf05070 */
[----:B------:R-:W-:-:S13]  /*8f20*/  ISETP.NE.AND.EX P0, PT, RZ, UR5, PT, P0 ;  /* 0x00000005ff007c0c */ /* 0x000fda000bf05300 */
[----:B------:R-:W-:Y:S05]  /*8f30*/  @!P0 EXIT ;  /* 0x000000000000894d */ /* 0x000fea0003800000 */
[----:B------:R-:W-:Y:S05]  /*8f40*/  BRA `(.L_x_158) ;  /* 0x0000000000087947 */ /* 0x000fea0003800000 */
.L_x_157:
[----:B------:R-:W-:-:S13]  /*8f50*/  FSETP.NEU.AND P0, PT, R35, RZ, PT ;  /* 0x000000ff2300720b */ /* 0x000fda0003f0d000 */
[----:B------:R-:W-:Y:S05]  /*8f60*/  @!P0 EXIT ;  /* 0x000000000000894d */ /* 0x000fea0003800000 */
.L_x_158:
[----:B------:R-:W-:Y:S05]  /*8f70*/  BSYNC.RECONVERGENT B0 ;  /* 0x0000000000007941 */ /* 0x000fea0003800200 */
.L_x_155:
[----:B------:R-:W-:Y:S01]  /*8f80*/  ULEA UR4, UR51, UR48, 0x3 ;  /* 0x0000003033047291 */ /* 0x000fe2000f8e18ff */
[----:B------:R-:W-:-:S04]  /*8f90*/  DEPBAR.LE SB0, 0x0 ;  /* 0x000080000000791a */ /* 0x000fc80000000000 */
[----:B------:R-:W-:-:S04]  /*8fa0*/  UIADD3 UR4, UPT, UPT, UR4, 0xf0, URZ ;  /* 0x000000f004047890 */ /* 0x000fc8000fffe0ff */
[----:B------:R-:W-:-:S09]  /*8fb0*/  UPRMT UR4, UR37, 0x654, UR4 ;  /* 0x0000065425047896 */ /* 0x000fd20008000004 */
[----:B------:R-:W-:Y:S01]  /*8fc0*/  SYNCS.ARRIVE.TRANS64.RED.A1T0 RZ, [UR4], RZ ;  /* 0x000000ffffff79a7 */ /* 0x000fe20008100404 */
[----:B------:R-:W-:Y:S05]  /*8fd0*/  EXIT ;  /* 0x000000000000794d */ /* 0x000fea0003800000 */
.L_x_25:
[----:B--2---:R2:W4:Y:S02]  /*8fe0*/  SYNCS.PHASECHK.TRANS64.TRYWAIT P0, [R3+URZ+0x190], R2 ;  /* 0x00019002030075a7 */ /* 0x00452400080011ff */
[----:B----4-:R-:W-:Y:S05]  /*8ff0*/  @!P0 NANOSLEEP.SYNCS 0x989680 ;  /* 0x009896800000895d */ /* 0x010fea0003900000 */
[----:B------:R-:W4:Y:S02]  /*9000*/  @!P0 SYNCS.PHASECHK.TRANS64 P0, [R3+URZ+0x190], R2 ;  /* 0x00019002030085a7 */ /* 0x000f2400080010ff */
[----:B----4-:R-:W-:Y:S05]  /*9010*/  @!P0 BRA `(.L_x_25) ;  /* 0xfffffffc00f08947 */ /* 0x010fea000383ffff */
[----:B------:R-:W-:Y:S05]  /*9020*/  BRA `(.L_x_159) ;  /* 0xffffff8800907947 */ /* 0x000fea000383ffff */
.L_x_28:
[----:B-1----:R-:W-:-:S07]  /*9030*/  MOV R2, UR33 ;  /* 0x0000002100027c02 */ /* 0x002fce0008000f00 */
.L_x_160:
[----:B-1----:R1:W2:Y:S02]  /*9040*/  SYNCS.PHASECHK.TRANS64.TRYWAIT P0, [R2+URZ+0x68], R5 ;  /* 0x00006805020075a7 */ /* 0x0022a400080011ff */
[----:B--2---:R-:W-:Y:S05]  /*9050*/  @!P0 NANOSLEEP.SYNCS 0x989680 ;  /* 0x009896800000895d */ /* 0x004fea0003900000 */
[----:B------:R-:W2:Y:S02]  /*9060*/  @!P0 SYNCS.PHASECHK.TRANS64 P0, [R2+URZ+0x68], R5 ;  /* 0x00006805020085a7 */ /* 0x000ea400080010ff */
[----:B--2---:R-:W-:Y:S05]  /*9070*/  @!P0 BRA `(.L_x_160) ;  /* 0xfffffffc00f08947 */ /* 0x004fea000383ffff */
[----:B------:R-:W-:Y:S05]  /*9080*/  BRA `(.L_x_27) ;  /* 0xffffff8800f87947 */ /* 0x000fea000383ffff */
.L_x_35:
[----:B-1----:R-:W-:-:S07]  /*9090*/  MOV R2, UR17 ;  /* 0x0000001100027c02 */ /* 0x002fce0008000f00 */
.L_x_161:
[----:B-1----:R1:W2:Y:S02]  /*90a0*/  SYNCS.PHASECHK.TRANS64.TRYWAIT P0, [R2+URZ+0x68], R5 ;  /* 0x00006805020075a7 */ /* 0x0022a400080011ff */
[----:B--2---:R-:W-:Y:S05]  /*90b0*/  @!P0 NANOSLEEP.SYNCS 0x989680 ;  /* 0x009896800000895d */ /* 0x004fea0003900000 */
[----:B------:R-:W2:Y:S02]  /*90c0*/  @!P0 SYNCS.PHASECHK.TRANS64 P0, [R2+URZ+0x68], R5 ;  /* 0x00006805020085a7 */ /* 0x000ea400080010ff */
[----:B--2---:R-:W-:Y:S05]  /*90d0*/  @!P0 BRA `(.L_x_161) ;  /* 0xfffffffc00f08947 */ /* 0x004fea000383ffff */
[----:B------:R-:W-:Y:S05]  /*90e0*/  BRA `(.L_x_34) ;  /* 0xffffff8c00bc7947 */ /* 0x000fea000383ffff */
.L_x_40:
[----:B-1----:R1:W2:Y:S02]  /*90f0*/  SYNCS.PHASECHK.TRANS64.TRYWAIT P0, [R2+URZ+0x120], R3 ;  /* 0x00012003020075a7 */ /* 0x0022a400080011ff */
[----:B--2---:R-:W-:Y:S05]  /*9100*/  @!P0 NANOSLEEP.SYNCS 0x989680 ;  /* 0x009896800000895d */ /* 0x004fea0003900000 */
[----:B------:R-:W2:Y:S02]  /*9110*/  @!P0 SYNCS.PHASECHK.TRANS64 P0, [R2+URZ+0x120], R3 ;  /* 0x00012003020085a7 */ /* 0x000ea400080010ff */
[----:B--2---:R-:W-:Y:S05]  /*9120*/  @!P0 BRA `(.L_x_40) ;  /* 0xfffffffc00f08947 */ /* 0x004fea000383ffff */
[----:B------:R-:W-:Y:S05]  /*9130*/  BRA `(.L_x_162) ;  /* 0xffffff9000687947 */ /* 0x000fea000383ffff */
.L_x_44:
[----:B---3--:R-:W-:-:S07]  /*9140*/  MOV R0, UR4 ;  /* 0x0000000400007c02 */ /* 0x008fce0008000f00 */
.L_x_163:
[----:B-1----:R1:W2:Y:S02]  /*9150*/  SYNCS.PHASECHK.TRANS64.TRYWAIT P0, [R0+URZ], R3 ;  /* 0x00000003000075a7 */ /* 0x0022a400080011ff */
[----:B--2---:R-:W-:Y:S05]  /*9160*/  @!P0 NANOSLEEP.SYNCS 0x989680 ;  /* 0x009896800000895d */ /* 0x004fea0003900000 */
[----:B------:R-:W2:Y:S02]  /*9170*/  @!P0 SYNCS.PHASECHK.TRANS64 P0, [R0+URZ], R3 ;  /* 0x00000003000085a7 */ /* 0x000ea400080010ff */
[----:B--2---:R-:W-:Y:S05]  /*9180*/  @!P0 BRA `(.L_x_163) ;  /* 0xfffffffc00f08947 */ /* 0x004fea000383ffff */
[----:B------:R-:W-:Y:S05]  /*9190*/  BRA `(.L_x_164) ;  /* 0xffffff9400d87947 */ /* 0x000fea000383ffff */
.L_x_45:
[----:B---3--:R-:W-:-:S07]  /*91a0*/  MOV R0, UR4 ;  /* 0x0000000400007c02 */ /* 0x008fce0008000f00 */
.L_x_165:
[----:B-1----:R1:W2:Y:S02]  /*91b0*/  SYNCS.PHASECHK.TRANS64.TRYWAIT P0, [R0+URZ], R3 ;  /* 0x00000003000075a7 */ /* 0x0022a400080011ff */
[----:B--2---:R-:W-:Y:S05]  /*91c0*/  @!P0 NANOSLEEP.SYNCS 0x989680 ;  /* 0x009896800000895d */ /* 0x004fea0003900000 */
[----:B------:R-:W2:Y:S02]  /*91d0*/  @!P0 SYNCS.PHASECHK.TRANS64 P0, [R0+URZ], R3 ;  /* 0x00000003000085a7 */ /* 0x000ea400080010ff */
[----:B--2---:R-:W-:Y:S05]  /*91e0*/  @!P0 BRA `(.L_x_165) ;  /* 0xfffffffc00f08947 */ /* 0x004fea000383ffff */
[----:B------:R-:W-:Y:S05]  /*91f0*/  BRA `(.L_x_166) ;  /* 0xffffff9400e47947 */ /* 0x000fea000383ffff */
.L_x_46:
[----:B---3--:R-:W-:-:S07]  /*9200*/  MOV R0, UR4 ;  /* 0x0000000400007c02 */ /* 0x008fce0008000f00 */
.L_x_167:
[----:B-1----:R1:W2:Y:S02]  /*9210*/  SYNCS.PHASECHK.TRANS64.TRYWAIT P0, [R0+URZ], R3 ;  /* 0x00000003000075a7 */ /* 0x0022a400080011ff */
[----:B--2---:R-:W-:Y:S05]  /*9220*/  @!P0 NANOSLEEP.SYNCS 0x989680 ;  /* 0x009896800000895d */ /* 0x004fea0003900000 */
[----:B------:R-:W2:Y:S02]  /*9230*/  @!P0 SYNCS.PHASECHK.TRANS64 P0, [R0+URZ], R3 ;  /* 0x00000003000085a7 */ /* 0x000ea400080010ff */
[----:B--2---:R-:W-:Y:S05]  /*9240*/  @!P0 BRA `(.L_x_167) ;  /* 0xfffffffc00f08947 */ /* 0x004fea000383ffff */
[----:B------:R-:W-:Y:S05]  /*9250*/  BRA `(.L_x_168) ;  /* 0xffffff9400f07947 */ /* 0x000fea000383ffff */
.L_x_47:
[----:B---3--:R-:W-:-:S07]  /*9260*/  MOV R0, UR4 ;  /* 0x0000000400007c02 */ /* 0x008fce0008000f00 */
.L_x_169:
[----:B-1----:R1:W2:Y:S02]  /*9270*/  SYNCS.PHASECHK.TRANS64.TRYWAIT P0, [R0+URZ], R3 ;  /* 0x00000003000075a7 */ /* 0x0022a400080011ff */
[----:B--2---:R-:W-:Y:S05]  /*9280*/  @!P0 NANOSLEEP.SYNCS 0x989680 ;  /* 0x009896800000895d */ /* 0x004fea0003900000 */
[----:B------:R-:W2:Y:S02]  /*9290*/  @!P0 SYNCS.PHASECHK.TRANS64 P0, [R0+URZ], R3 ;  /* 0x00000003000085a7 */ /* 0x000ea400080010ff */
[----:B--2---:R-:W-:Y:S05]  /*92a0*/  @!P0 BRA `(.L_x_169) ;  /* 0xfffffffc00f08947 */ /* 0x004fea000383ffff */
[----:B------:R-:W-:Y:S05]  /*92b0*/  BRA `(.L_x_170) ;  /* 0xffffff9400fc7947 */ /* 0x000fea000383ffff */
.L_x_48:
[----:B---3--:R-:W-:-:S07]  /*92c0*/  MOV R0, UR4 ;  /* 0x0000000400007c02 */ /* 0x008fce0008000f00 */
.L_x_171:
[----:B-1----:R1:W2:Y:S02]  /*92d0*/  SYNCS.PHASECHK.TRANS64.TRYWAIT P0, [R0+URZ], R3 ;  /* 0x00000003000075a7 */ /* 0x0022a400080011ff */
[----:B--2---:R-:W-:Y:S05]  /*92e0*/  @!P0 NANOSLEEP.SYNCS 0x989680 ;  /* 0x009896800000895d */ /* 0x004fea0003900000 */
[----:B------:R-:W2:Y:S02]  /*92f0*/  @!P0 SYNCS.PHASECHK.TRANS64 P0, [R0+URZ], R3 ;  /* 0x00000003000085a7 */ /* 0x000ea400080010ff */
[----:B--2---:R-:W-:Y:S05]  /*9300*/  @!P0 BRA `(.L_x_171) ;  /* 0xfffffffc00f08947 */ /* 0x004fea000383ffff */
[----:B------:R-:W-:Y:S05]  /*9310*/  BRA `(.L_x_172) ;  /* 0xffffff9800087947 */ /* 0x000fea000383ffff */
.L_x_49:
[----:B---3--:R-:W-:-:S07]  /*9320*/  MOV R0, UR4 ;  /* 0x0000000400007c02 */ /* 0x008fce0008000f00 */
.L_x_173:
[----:B-1----:R1:W2:Y:S02]  /*9330*/  SYNCS.PHASECHK.TRANS64.TRYWAIT P0, [R0+URZ], R3 ;  /* 0x00000003000075a7 */ /* 0x0022a400080011ff */
[----:B--2---:R-:W-:Y:S05]  /*9340*/  @!P0 NANOSLEEP.SYNCS 0x989680 ;  /* 0x009896800000895d */ /* 0x004fea0003900000 */
[----:B------:R-:W2:Y:S02]  /*9350*/  @!P0 SYNCS.PHASECHK.TRANS64 P0, [R0+URZ], R3 ;  /* 0x00000003000085a7 */ /* 0x000ea400080010ff */
[----:B--2---:R-:W-:Y:S05]  /*9360*/  @!P0 BRA `(.L_x_173) ;  /* 0xfffffffc00f08947 */ /* 0x004fea000383ffff */
[----:B------:R-:W-:Y:S05]  /*9370*/  BRA `(.L_x_174) ;  /* 0xffffff9800147947 */ /* 0x000fea000383ffff */
.L_x_50:
[----:B---3--:R-:W-:-:S07]  /*9380*/  MOV R0, UR4 ;  /* 0x0000000400007c02 */ /* 0x008fce0008000f00 */
.L_x_175:
[----:B-1----:R1:W2:Y:S02]  /*9390*/  SYNCS.PHASECHK.TRANS64.TRYWAIT P0, [R0+URZ], R3 ;  /* 0x00000003000075a7 */ /* 0x0022a400080011ff */
[----:B--2---:R-:W-:Y:S05]  /*93a0*/  @!P0 NANOSLEEP.SYNCS 0x989680 ;  /* 0x009896800000895d */ /* 0x004fea0003900000 */
[----:B------:R-:W2:Y:S02]  /*93b0*/  @!P0 SYNCS.PHASECHK.TRANS64 P0, [R0+URZ], R3 ;  /* 0x00000003000085a7 */ /* 0x000ea400080010ff */
[----:B--2---:R-:W-:Y:S05]  /*93c0*/  @!P0 BRA `(.L_x_175) ;  /* 0xfffffffc00f08947 */ /* 0x004fea000383ffff */
[----:B------:R-:W-:Y:S05]  /*93d0*/  BRA `(.L_x_176) ;  /* 0xffffff9800207947 */ /* 0x000fea000383ffff */
.L_x_51:
[----:B---3--:R-:W-:-:S07]  /*93e0*/  MOV R0, UR4 ;  /* 0x0000000400007c02 */ /* 0x008fce0008000f00 */
.L_x_177:
[----:B-1----:R1:W2:Y:S02]  /*93f0*/  SYNCS.PHASECHK.TRANS64.TRYWAIT P0, [R0+URZ], R3 ;  /* 0x00000003000075a7 */ /* 0x0022a400080011ff */
[----:B--2---:R-:W-:Y:S05]  /*9400*/  @!P0 NANOSLEEP.SYNCS 0x989680 ;  /* 0x009896800000895d */ /* 0x004fea0003900000 */
[----:B------:R-:W2:Y:S02]  /*9410*/  @!P0 SYNCS.PHASECHK.TRANS64 P0, [R0+URZ], R3 ;  /* 0x00000003000085a7 */ /* 0x000ea400080010ff */
[----:B--2---:R-:W-:Y:S05]  /*9420*/  @!P0 BRA `(.L_x_177) ;  /* 0xfffffffc00f08947 */ /* 0x004fea000383ffff */
[----:B------:R-:W-:Y:S05]  /*9430*/  BRA `(.L_x_178) ;  /* 0xffffff98002c7947 */ /* 0x000fea000383ffff */
.L_x_52:
[----:B---3--:R-:W-:-:S07]  /*9440*/  MOV R0, UR4 ;  /* 0x0000000400007c02 */ /* 0x008fce0008000f00 */
.L_x_179:
[----:B-1----:R1:W2:Y:S02]  /*9450*/  SYNCS.PHASECHK.TRANS64.TRYWAIT P0, [R0+URZ], R3 ;  /* 0x00000003000075a7 */ /* 0x0022a400080011ff */
[----:B--2---:R-:W-:Y:S05]  /*9460*/  @!P0 NANOSLEEP.SYNCS 0x989680 ;  /* 0x009896800000895d */ /* 0x004fea0003900000 */
[----:B------:R-:W2:Y:S02]  /*9470*/  @!P0 SYNCS.PHASECHK.TRANS64 P0, [R0+URZ], R3 ;  /* 0x00000003000085a7 */ /* 0x000ea400080010ff */
[----:B--2---:R-:W-:Y:S05]  /*9480*/  @!P0 BRA `(.L_x_179) ;  /* 0xfffffffc00f08947 */ /* 0x004fea000383ffff */
[----:B------:R-:W-:Y:S05]  /*9490*/  BRA `(.L_x_180) ;  /* 0xffffff9800387947 */ /* 0x000fea000383ffff */
.L_x_53:
[----:B---3--:R-:W-:-:S07]  /*94a0*/  MOV R0, UR4 ;  /* 0x0000000400007c02 */ /* 0x008fce0008000f00 */
.L_x_181:
[----:B-1----:R1:W2:Y:S02]  /*94b0*/  SYNCS.PHASECHK.TRANS64.TRYWAIT P0, [R0+URZ], R3 ;  /* 0x00000003000075a7 */ /* 0x0022a400080011ff */
[----:B--2---:R-:W-:Y:S05]  /*94c0*/  @!P0 NANOSLEEP.SYNCS 0x989680 ;  /* 0x009896800000895d */ /* 0x004fea0003900000 */
[----:B------:R-:W2:Y:S02]  /*94d0*/  @!P0 SYNCS.PHASECHK.TRANS64 P0, [R0+URZ], R3 ;  /* 0x00000003000085a7 */ /* 0x000ea400080010ff */
[----:B--2---:R-:W-:Y:S05]  /*94e0*/  @!P0 BRA `(.L_x_181) ;  /* 0xfffffffc00f08947 */ /* 0x004fea000383ffff */
[----:B------:R-:W-:Y:S05]  /*94f0*/  BRA `(.L_x_182) ;  /* 0xffffff9800447947 */ /* 0x000fea000383ffff */
.L_x_54:
[----:B---3--:R-:W-:-:S07]  /*9500*/  MOV R0, UR4 ;  /* 0x0000000400007c02 */ /* 0x008fce0008000f00 */
.L_x_183:
[----:B-1----:R1:W2:Y:S02]  /*9510*/  SYNCS.PHASECHK.TRANS64.TRYWAIT P0, [R0+URZ], R3 ;  /* 0x00000003000075a7 */ /* 0x0022a400080011ff */
[----:B--2---:R-:W-:Y:S05]  /*9520*/  @!P0 NANOSLEEP.SYNCS 0x989680 ;  /* 0x009896800000895d */ /* 0x004fea0003900000 */
[----:B------:R-:W2:Y:S02]  /*9530*/  @!P0 SYNCS.PHASECHK.TRANS64 P0, [R0+URZ], R3 ;  /* 0x00000003000085a7 */ /* 0x000ea400080010ff */
[----:B--2---:R-:W-:Y:S05]  /*9540*/  @!P0 BRA `(.L_x_183) ;  /* 0xfffffffc00f08947 */ /* 0x004fea000383ffff */
[----:B------:R-:W-:Y:S05]  /*9550*/  BRA `(.L_x_184) ;  /* 0xffffff9800507947 */ /* 0x000fea000383ffff */
.L_x_55:
[----:B---3--:R-:W-:-:S07]  /*9560*/  MOV R0, UR4 ;  /* 0x0000000400007c02 */ /* 0x008fce0008000f00 */
.L_x_185:
[----:B-1----:R1:W2:Y:S02]  /*9570*/  SYNCS.PHASECHK.TRANS64.TRYWAIT P0, [R0+URZ], R3 ;  /* 0x00000003000075a7 */ /* 0x0022a400080011ff */
[----:B--2---:R-:W-:Y:S05]  /*9580*/  @!P0 NANOSLEEP.SYNCS 0x989680 ;  /* 0x009896800000895d */ /* 0x004fea0003900000 */
[----:B------:R-:W2:Y:S02]  /*9590*/  @!P0 SYNCS.PHASECHK.TRANS64 P0, [R0+URZ], R3 ;  /* 0x00000003000085a7 */ /* 0x000ea400080010ff */
[----:B--2---:R-:W-:Y:S05]  /*95a0*/  @!P0 BRA `(.L_x_185) ;  /* 0xfffffffc00f08947 */ /* 0x004fea000383ffff */
[----:B------:R-:W-:Y:S05]  /*95b0*/  BRA `(.L_x_186) ;  /* 0xffffff98005c7947 */ /* 0x000fea000383ffff */
.L_x_58:
[----:B-1----:R1:W2:Y:S02]  /*95c0*/  SYNCS.PHASECHK.TRANS64.TRYWAIT P0, [R0+URZ+0x180], R5 ;  /* 0x00018005000075a7 */ /* 0x0022a400080011ff */
[----:B--2---:R-:W-:Y:S05]  /*95d0*/  @!P0 NANOSLEEP.SYNCS 0x989680 ;  /* 0x009896800000895d */ /* 0x004fea0003900000 */
[----:B------:R-:W2:Y:S02]  /*95e0*/  @!P0 SYNCS.PHASECHK.TRANS64 P0, [R0+URZ+0x180], R5 ;  /* 0x00018005000085a7 */ /* 0x000ea400080010ff */
[----:B--2---:R-:W-:Y:S05]  /*95f0*/  @!P0 BRA `(.L_x_58) ;  /* 0xfffffffc00f08947 */ /* 0x004fea000383ffff */
[----:B------:R-:W-:Y:S05]  /*9600*/  BRA `(.L_x_187) ;  /* 0xffffff9800bc7947 */ /* 0x000fea000383ffff */
.L_x_59:
[----:B------:R-:W-:-:S07]  /*9610*/  MOV R0, UR5 ;  /* 0x0000000500007c02 */ /* 0x000fce0008000f00 */
.L_x_188:
[----:B-1----:R1:W2:Y:S02]  /*9620*/  SYNCS.PHASECHK.TRANS64.TRYWAIT P0, [R0+URZ+0x130], R7 ;  /* 0x00013007000075a7 */ /* 0x0022a400080011ff */
[----:B--2---:R-:W-:Y:S05]  /*9630*/  @!P0 NANOSLEEP.SYNCS 0x989680 ;  /* 0x009896800000895d */ /* 0x004fea0003900000 */
[----:B------:R-:W2:Y:S02]  /*9640*/  @!P0 SYNCS.PHASECHK.TRANS64 P0, [R0+URZ+0x130], R7 ;  /* 0x00013007000085a7 */ /* 0x000ea400080010ff */
[----:B--2---:R-:W-:Y:S05]  /*9650*/  @!P0 BRA `(.L_x_188) ;  /* 0xfffffffc00f08947 */ /* 0x004fea000383ffff */
[----:B------:R-:W-:Y:S05]  /*9660*/  BRA `(.L_x_189) ;  /* 0xffffff9800cc7947 */ /* 0x000fea000383ffff */
.L_x_60:
[----:B-1----:R1:W2:Y:S02]  /*9670*/  SYNCS.PHASECHK.TRANS64.TRYWAIT P1, [R0+URZ+0x120], R5 ;  /* 0x00012005000075a7 */ /* 0x0022a400080211ff */
[----:B--2---:R-:W-:Y:S05]  /*9680*/  @!P1 NANOSLEEP.SYNCS 0x989680 ;  /* 0x009896800000995d */ /* 0x004fea0003900000 */
[----:B------:R-:W2:Y:S02]  /*9690*/  @!P1 SYNCS.PHASECHK.TRANS64 P1, [R0+URZ+0x120], R5 ;  /* 0x00012005000095a7 */ /* 0x000ea400080210ff */
[----:B--2---:R-:W-:Y:S05]  /*96a0*/  @!P1 BRA `(.L_x_60) ;  /* 0xfffffffc00f09947 */ /* 0x004fea000383ffff */
[----:B------:R-:W-:Y:S05]  /*96b0*/  BRA `(.L_x_190) ;  /* 0xffffff9800fc7947 */ /* 0x000fea000383ffff */
.L_x_63:
[----:B------:R-:W-:-:S07]  /*96c0*/  MOV R0, UR5 ;  /* 0x0000000500007c02 */ /* 0x000fce0008000f00 */
.L_x_191:
[----:B-1----:R1:W2:Y:S02]  /*96d0*/  SYNCS.PHASECHK.TRANS64.TRYWAIT P0, [R0+URZ+0x130], R3 ;  /* 0x00013003000075a7 */ /* 0x0022a400080011ff */
[----:B--2---:R-:W-:Y:S05]  /*96e0*/  @!P0 NANOSLEEP.SYNCS 0x989680 ;  /* 0x009896800000895d */ /* 0x004fea0003900000 */
[----:B------:R-:W2:Y:S02]  /*96f0*/  @!P0 SYNCS.PHASECHK.TRANS64 P0, [R0+URZ+0x130], R3 ;  /* 0x00013003000085a7 */ /* 0x000ea400080010ff */
[----:B--2---:R-:W-:Y:S05]  /*9700*/  @!P0 BRA `(.L_x_191) ;  /* 0xfffffffc00f08947 */ /* 0x004fea000383ffff */
[----:B------:R-:W-:Y:S05]  /*9710*/  BRA `(.L_x_62) ;  /* 0xffffff9c00507947 */ /* 0x000fea000383ffff */
.L_x_72:
[----:B-1----:R-:W-:-:S04]  /*9720*/  MOV R4, UR4 ;  /* 0x0000000400047c02 */ /* 0x002fc80008000f00 */
[----:B------:R1:W2:Y:S03]  /*9730*/  SYNCS.PHASECHK.TRANS64.TRYWAIT P0, [R4+URZ+0x8], R5 ;  /* 0x00000805040075a7 */ /* 0x0002a600080011ff */
[----:B--2---:R-:W-:Y:S05]  /*9740*/  @!P0 NANOSLEEP.SYNCS 0x989680 ;  /* 0x009896800000895d */ /* 0x004fea0003900000 */
[----:B------:R-:W2:Y:S02]  /*9750*/  @!P0 SYNCS.PHASECHK.TRANS64 P0, [R4+URZ+0x8], R5 ;  /* 0x00000805040085a7 */ /* 0x000ea400080010ff */
[----:B--2---:R-:W-:Y:S05]  /*9760*/  @!P0 BRA `(.L_x_72) ;  /* 0xfffffffc00ec8947 */ /* 0x004fea000383ffff */
[----:B------:R-:W-:Y:S05]  /*9770*/  BRA `(.L_x_71) ;  /* 0xffffffa000047947 */ /* 0x000fea000383ffff */
.L_x_74:
[----:B------:R-:W-:Y:S01]  /*9780*/  BSSY B0, `(.L_x_192) ;  /* 0x0000006000007945 */ /* 0x000fe20003800000 */
[----:B------:R-:W-:-:S07]  /*9790*/  MOV R15, 0xffffffff ;  /* 0xffffffff000f7802 */ /* 0x000fce0000000f00 */
[----:B-1---5:R-:W-:Y:S05]  /*97a0*/  WARPSYNC.COLLECTIVE R15, `(.L_x_193) ;  /* 0x000000000f0c7348 */ /* 0x022fea0003c00000 */
[----:B------:R-:W-:Y:S02]  /*97b0*/  ELECT P6, UR79, PT ;  /* 0x00000000004f782f */ /* 0x000fe400038c0000 */
[----:B------:R-:W-:Y:S01]  /*97c0*/  MOV R14, UR79 ;  /* 0x0000004f000e7c02 */ /* 0x000fe20008000f00 */
[----:B-1---5:R-:W-:Y:S10]  /*97d0*/  ENDCOLLECTIVE ;  /* 0x000000000000791b */ /* 0x022ff40003800000 */
.L_x_193:
[----:B------:R-:W-:Y:S05]  /*97e0*/  BSYNC B0 ;  /* 0x0000000000007941 */ /* 0x000fea0003800000 */
.L_x_192:
[----:B------:R-:W-:Y:S05]  /*97f0*/  BRA `(.L_x_194) ;  /* 0xffffffa000347947 */ /* 0x000fea000383ffff */
.L_x_76:
[----:B-1----:R-:W-:-:S04]  /*9800*/  MOV R2, UR4 ;  /* 0x0000000400027c02 */ /* 0x002fc80008000f00 */
[----:B------:R1:W2:Y:S03]  /*9810*/  SYNCS.PHASECHK.TRANS64.TRYWAIT P0, [R2+URZ+0x8], R3 ;  /* 0x00000803020075a7 */ /* 0x0002a600080011ff */
[----:B--2---:R-:W-:Y:S05]  /*9820*/  @!P0 NANOSLEEP.SYNCS 0x989680 ;  /* 0x009896800000895d */ /* 0x004fea0003900000 */
[----:B------:R-:W2:Y:S02]  /*9830*/  @!P0 SYNCS.PHASECHK.TRANS64 P0, [R2+URZ+0x8], R3 ;  /* 0x00000803020085a7 */ /* 0x000ea400080010ff */
[----:B--2---:R-:W-:Y:S05]  /*9840*/  @!P0 BRA `(.L_x_76) ;  /* 0xfffffffc00ec8947 */ /* 0x004fea000383ffff */
[----:B------:R-:W-:Y:S05]  /*9850*/  BRA `(.L_x_75) ;  /* 0xffffffa000387947 */ /* 0x000fea000383ffff */
.L_x_77:
[----:B-1----:R1:W2:Y:S02]  /*9860*/  SYNCS.PHASECHK.TRANS64.TRYWAIT P0, [R0+URZ+0x120], R5 ;  /* 0x00012005000075a7 */ /* 0x0022a400080011ff */
[----:B--2---:R-:W-:Y:S05]  /*9870*/  @!P0 NANOSLEEP.SYNCS 0x989680 ;  /* 0x009896800000895d */ /* 0x004fea0003900000 */
[----:B------:R-:W2:Y:S02]  /*9880*/  @!P0 SYNCS.PHASECHK.TRANS64 P0, [R0+URZ+0x120], R5 ;  /* 0x00012005000085a7 */ /* 0x000ea400080010ff */
[----:B--2---:R-:W-:Y:S05]  /*9890*/  @!P0 BRA `(.L_x_77) ;  /* 0xfffffffc00f08947 */ /* 0x004fea000383ffff */
[----:B------:R-:W-:Y:S05]  /*98a0*/  BRA `(.L_x_195) ;  /* 0xffffffa400207947 */ /* 0x000fea000383ffff */
.L_x_79:
[----:B------:R-:W-:-:S07]  /*98b0*/  MOV R0, UR7 ;  /* 0x0000000700007c02 */ /* 0x000fce0008000f00 */
.L_x_196:
[----:B-1----:R1:W2:Y:S02]  /*98c0*/  SYNCS.PHASECHK.TRANS64.TRYWAIT P0, [R0+URZ+0x160], R5 ;  /* 0x00016005000075a7 */ /* 0x0022a400080011ff */
[----:B--2---:R-:W-:Y:S05]  /*98d0*/  @!P0 NANOSLEEP.SYNCS 0x989680 ;  /* 0x009896800000895d */ /* 0x004fea0003900000 */
[----:B------:R-:W2:Y:S02]  /*98e0*/  @!P0 SYNCS.PHASECHK.TRANS64 P0, [R0+URZ+0x160], R5 ;  /* 0x00016005000085a7 */ /* 0x000ea400080010ff */
[----:B--2---:R-:W-:Y:S05]  /*98f0*/  @!P0 BRA `(.L_x_196) ;  /* 0xfffffffc00f08947 */ /* 0x004fea000383ffff */
[----:B------:R-:W-:Y:S05]  /*9900*/  BRA `(.L_x_197) ;  /* 0xffffffa4006c7947 */ /* 0x000fea000383ffff */
.L_x_82:
[----:B------:R-:W-:Y:S07]  /*9910*/  MOV R0, UR6 ;  /* 0x0000000600007c02 */ /* 0x000fee0008000f00 */
.L_x_198:
[----:B-1----:R1:W2:Y:S02]  /*9920*/  SYNCS.PHASECHK.TRANS64.TRYWAIT P0, [R0+URZ], R5 ;  /* 0x00000005000075a7 */ /* 0x0022a400080011ff */
[----:B--2---:R-:W-:Y:S05]  /*9930*/  @!P0 NANOSLEEP.SYNCS 0x989680 ;  /* 0x009896800000895d */ /* 0x004fea0003900000 */
[----:B------:R-:W2:Y:S02]  /*9940*/  @!P0 SYNCS.PHASECHK.TRANS64 P0, [R0+URZ], R5 ;  /* 0x00000005000085a7 */ /* 0x000ea400080010ff */
[----:B--2---:R-:W-:Y:S05]  /*9950*/  @!P0 BRA `(.L_x_198) ;  /* 0xfffffffc00f08947 */ /* 0x004fea000383ffff */
[----:B------:R-:W-:Y:S05]  /*9960*/  BRA `(.L_x_81) ;  /* 0xffffffa400807947 */ /* 0x000fea000383ffff */
.L_x_86:
[----:B-1----:R-:W-:-:S07]  /*9970*/  MOV R0, UR7 ;  /* 0x0000000700007c02 */ /* 0x002fce0008000f00 */
.L_x_199:
[----:B-1----:R1:W2:Y:S02]  /*9980*/  SYNCS.PHASECHK.TRANS64.TRYWAIT P0, [R0+URZ], R3 ;  /* 0x00000003000075a7 */ /* 0x0022a400080011ff */
[----:B--2---:R-:W-:Y:S05]  /*9990*/  @!P0 NANOSLEEP.SYNCS 0x989680 ;  /* 0x009896800000895d */ /* 0x004fea0003900000 */
[----:B------:R-:W2:Y:S02]  /*99a0*/  @!P0 SYNCS.PHASECHK.TRANS64 P0, [R0+URZ], R3 ;  /* 0x00000003000085a7 */ /* 0x000ea400080010ff */
[----:B--2---:R-:W-:Y:S05]  /*99b0*/  @!P0 BRA `(.L_x_199) ;  /* 0xfffffffc00f08947 */ /* 0x004fea000383ffff */
[----:B------:R-:W-:Y:S05]  /*99c0*/  BRA `(.L_x_200) ;  /* 0xffffffa800747947 */ /* 0x000fea000383ffff */
.L_x_87:
[----:B------:R-:W-:-:S07]  /*99d0*/  MOV R0, UR7 ;  /* 0x0000000700007c02 */ /* 0x000fce0008000f00 */
.L_x_201:
[----:B-1----:R1:W2:Y:S02]  /*99e0*/  SYNCS.PHASECHK.TRANS64.TRYWAIT P0, [R0+URZ], R3 ;  /* 0x00000003000075a7 */ /* 0x0022a400080011ff */
[----:B--2---:R-:W-:Y:S05]  /*99f0*/  @!P0 NANOSLEEP.SYNCS 0x989680 ;  /* 0x009896800000895d */ /* 0x004fea0003900000 */
[----:B------:R-:W2:Y:S02]  /*9a00*/  @!P0 SYNCS.PHASECHK.TRANS64 P0, [R0+URZ], R3 ;  /* 0x00000003000085a7 */ /* 0x000ea400080010ff */
[----:B--2---:R-:W-:Y:S05]  /*9a10*/  @!P0 BRA `(.L_x_201) ;  /* 0xfffffffc00f08947 */ /* 0x004fea000383ffff */
[----:B------:R-:W-:Y:S05]  /*9a20*/  BRA `(.L_x_202) ;  /* 0xffffffa800807947 */ /* 0x000fea000383ffff */
.L_x_88:
[----:B------:R-:W-:-:S07]  /*9a30*/  MOV R0, UR7 ;  /* 0x0000000700007c02 */ /* 0x000fce0008000f00 */
.L_x_203:
[----:B-1----:R1:W2:Y:S02]  /*9a40*/  SYNCS.PHASECHK.TRANS64.TRYWAIT P0, [R0+URZ], R3 ;  /* 0x00000003000075a7 */ /* 0x0022a400080011ff */
[----:B--2---:R-:W-:Y:S05]  /*9a50*/  @!P0 NANOSLEEP.SYNCS 0x989680 ;  /* 0x009896800000895d */ /* 0x004fea0003900000 */
[----:B------:R-:W2:Y:S02]  /*9a60*/  @!P0 SYNCS.PHASECHK.TRANS64 P0, [R0+URZ], R3 ;  /* 0x00000003000085a7 */ /* 0x000ea400080010ff */
[----:B--2---:R-:W-:Y:S05]  /*9a70*/  @!P0 BRA `(.L_x_203) ;  /* 0xfffffffc00f08947 */ /* 0x004fea000383ffff */
[----:B------:R-:W-:Y:S05]  /*9a80*/  BRA `(.L_x_204) ;  /* 0xffffffa8008c7947 */ /* 0x000fea000383ffff */
.L_x_91:
[----:B------:R-:W-:-:S07]  /*9a90*/  MOV R0, UR5 ;  /* 0x0000000500007c02 */ /* 0x000fce0008000f00 */
.L_x_205:
[----:B-1----:R1:W2:Y:S02]  /*9aa0*/  SYNCS.PHASECHK.TRANS64.TRYWAIT P1, [R0+URZ+0x1a0], R3 ;  /* 0x0001a003000075a7 */ /* 0x0022a400080211ff */
[----:B--2---:R-:W-:Y:S05]  /*9ab0*/  @!P1 NANOSLEEP.SYNCS 0x989680 ;  /* 0x009896800000995d */ /* 0x004fea0003900000 */
[----:B------:R-:W2:Y:S02]  /*9ac0*/  @!P1 SYNCS.PHASECHK.TRANS64 P1, [R0+URZ+0x1a0], R3 ;  /* 0x0001a003000095a7 */ /* 0x000ea400080210ff */
[----:B--2---:R-:W-:Y:S05]  /*9ad0*/  @!P1 BRA `(.L_x_205) ;  /* 0xfffffffc00f09947 */ /* 0x004fea000383ffff */
[----:B------:R-:W-:Y:S05]  /*9ae0*/  BRA `(.L_x_206) ;  /* 0xffffffa800d87947 */ /* 0x000fea000383ffff */
.L_x_96:
[----:B--2---:R2:W4:Y:S02]  /*9af0*/  SYNCS.PHASECHK.TRANS64.TRYWAIT P0, [R0+URZ+0x120], R3 ;  /* 0x00012003000075a7 */ /* 0x00452400080011ff */
[----:B----4-:R-:W-:Y:S05]  /*9b00*/  @!P0 NANOSLEEP.SYNCS 0x989680 ;  /* 0x009896800000895d */ /* 0x010fea0003900000 */
[----:B------:R-:W4:Y:S02]  /*9b10*/  @!P0 SYNCS.PHASECHK.TRANS64 P0, [R0+URZ+0x120], R3 ;  /* 0x00012003000085a7 */ /* 0x000f2400080010ff */
[----:B----4-:R-:W-:Y:S05]  /*9b20*/  @!P0 BRA `(.L_x_96) ;  /* 0xfffffffc00f08947 */ /* 0x010fea000383ffff */
[----:B------:R-:W-:Y:S05]  /*9b30*/  BRA `(.L_x_207) ;  /* 0xffffffac00ec7947 */ /* 0x000fea000383ffff */
.L_x_99:
[----:B------:R-:W-:Y:S07]  /*9b40*/  MOV R0, UR7 ;  /* 0x0000000700007c02 */ /* 0x000fee0008000f00 */
.L_x_208:
[----:B--2---:R2:W4:Y:S02]  /*9b50*/  SYNCS.PHASECHK.TRANS64.TRYWAIT P0, [R0+URZ+0x118], R3 ;  /* 0x00011803000075a7 */ /* 0x00452400080011ff */
[----:B----4-:R-:W-:Y:S05]  /*9b60*/  @!P0 NANOSLEEP.SYNCS 0x989680 ;  /* 0x009896800000895d */ /* 0x010fea0003900000 */
[----:B------:R-:W4:Y:S02]  /*9b70*/  @!P0 SYNCS.PHASECHK.TRANS64 P0, [R0+URZ+0x118], R3 ;  /* 0x00011803000085a7 */ /* 0x000f2400080010ff */
[----:B----4-:R-:W-:Y:S05]  /*9b80*/  @!P0 BRA `(.L_x_208) ;  /* 0xfffffffc00f08947 */ /* 0x010fea000383ffff */
[----:B------:R-:W-:Y:S05]  /*9b90*/  BRA `(.L_x_98) ;  /* 0xffffffb000cc7947 */ /* 0x000fea000383ffff */
.L_x_102:
[----:B------:R-:W-:Y:S07]  /*9ba0*/  MOV R3, UR7 ;  /* 0x0000000700037c02 */ /* 0x000fee0008000f00 */
.L_x_209:
[----:B-1----:R1:W2:Y:S02]  /*9bb0*/  SYNCS.PHASECHK.TRANS64.TRYWAIT P0, [R3+URZ+0xf0], R12 ;  /* 0x0000f00c030075a7 */ /* 0x0022a400080011ff */
[----:B--2---:R-:W-:Y:S05]  /*9bc0*/  @!P0 NANOSLEEP.SYNCS 0x989680 ;  /* 0x009896800000895d */ /* 0x004fea0003900000 */
[----:B------:R-:W2:Y:S02]  /*9bd0*/  @!P0 SYNCS.PHASECHK.TRANS64 P0, [R3+URZ+0xf0], R12 ;  /* 0x0000f00c030085a7 */ /* 0x000ea400080010ff */
[----:B--2---:R-:W-:Y:S05]  /*9be0*/  @!P0 BRA `(.L_x_209) ;  /* 0xfffffffc00f08947 */ /* 0x004fea000383ffff */
[----:B------:R-:W-:Y:S05]  /*9bf0*/  BRA `(.L_x_210) ;  /* 0xffffffb400447947 */ /* 0x000fea000383ffff */
.L_x_103:
[----:B-1----:R-:W-:Y:S07]  /*9c00*/  MOV R3, UR7 ;  /* 0x0000000700037c02 */ /* 0x002fee0008000f00 */
.L_x_211:
[----:B-1----:R1:W2:Y:S02]  /*9c10*/  SYNCS.PHASECHK.TRANS64.TRYWAIT P0, [R3+URZ+0xf8], R12 ;  /* 0x0000f80c030075a7 */ /* 0x0022a400080011ff */
[----:B--2---:R-:W-:Y:S05]  /*9c20*/  @!P0 NANOSLEEP.SYNCS 0x989680 ;  /* 0x009896800000895d */ /* 0x004fea0003900000 */
[----:B------:R-:W2:Y:S02]  /*9c30*/  @!P0 SYNCS.PHASECHK.TRANS64 P0, [R3+URZ+0xf8], R12 ;  /* 0x0000f80c030085a7 */ /* 0x000ea400080010ff */
[----:B--2---:R-:W-:Y:S05]  /*9c40*/  @!P0 BRA `(.L_x_211) ;  /* 0xfffffffc00f08947 */ /* 0x004fea000383ffff */
[----:B------:R-:W-:Y:S05]  /*9c50*/  BRA `(.L_x_212) ;  /* 0xffffffb400a07947 */ /* 0x000fea000383ffff */
.L_x_104:
[----:B-1----:R-:W-:Y:S07]  /*9c60*/  MOV R3, UR7 ;  /* 0x0000000700037c02 */ /* 0x002fee0008000f00 */
.L_x_213:
[----:B-1----:R1:W2:Y:S02]  /*9c70*/  SYNCS.PHASECHK.TRANS64.TRYWAIT P0, [R3+URZ+0x100], R12 ;  /* 0x0001000c030075a7 */ /* 0x0022a400080011ff */
[----:B--2---:R-:W-:Y:S05]  /*9c80*/  @!P0 NANOSLEEP.SYNCS 0x989680 ;  /* 0x009896800000895d */ /* 0x004fea0003900000 */
[----:B------:R-:W2:Y:S02]  /*9c90*/  @!P0 SYNCS.PHASECHK.TRANS64 P0, [R3+URZ+0x100], R12 ;  /* 0x0001000c030085a7 */ /* 0x000ea400080010ff */
[----:B--2---:R-:W-:Y:S05]  /*9ca0*/  @!P0 BRA `(.L_x_213) ;  /* 0xfffffffc00f08947 */ /* 0x004fea000383ffff */
[----:B------:R-:W-:Y:S05]  /*9cb0*/  BRA `(.L_x_214) ;  /* 0xffffffb400fc7947 */ /* 0x000fea000383ffff */
.L_x_105:
[----:B------:R-:W-:Y:S07]  /*9cc0*/  MOV R3, UR7 ;  /* 0x0000000700037c02 */ /* 0x000fee0008000f00 */
.L_x_215:
[----:B-1----:R1:W2:Y:S02]  /*9cd0*/  SYNCS.PHASECHK.TRANS64.TRYWAIT P0, [R3+URZ+0x108], R12 ;  /* 0x0001080c030075a7 */ /* 0x0022a400080011ff */
[----:B--2---:R-:W-:Y:S05]  /*9ce0*/  @!P0 NANOSLEEP.SYNCS 0x989680 ;  /* 0x009896800000895d */ /* 0x004fea0003900000 */
[----:B------:R-:W2:Y:S02]  /*9cf0*/  @!P0 SYNCS.PHASECHK.TRANS64 P0, [R3+URZ+0x108], R12 ;  /* 0x0001080c030085a7 */ /* 0x000ea400080010ff */
[----:B--2---:R-:W-:Y:S05]  /*9d00*/  @!P0 BRA `(.L_x_215) ;  /* 0xfffffffc00f08947 */ /* 0x004fea000383ffff */
[----:B------:R-:W-:Y:S05]  /*9d10*/  BRA `(.L_x_216) ;  /* 0xffffffb8009c7947 */ /* 0x000fea000383ffff */
.L_x_107:
[----:B------:R-:W-:-:S07]  /*9d20*/  MOV R0, UR7 ;  /* 0x0000000700007c02 */ /* 0x000fce0008000f00 */
.L_x_217:
[----:B-1----:R1:W4:Y:S02]  /*9d30*/  SYNCS.PHASECHK.TRANS64.TRYWAIT P0, [R0+URZ+0xf0], R3 ;  /* 0x0000f003000075a7 */ /* 0x00232400080011ff */
[----:B----4-:R-:W-:Y:S05]  /*9d40*/  @!P0 NANOSLEEP.SYNCS 0x989680 ;  /* 0x009896800000895d */ /* 0x010fea0003900000 */
[----:B------:R-:W4:Y:S02]  /*9d50*/  @!P0 SYNCS.PHASECHK.TRANS64 P0, [R0+URZ+0xf0], R3 ;  /* 0x0000f003000085a7 */ /* 0x000f2400080010ff */
[----:B----4-:R-:W-:Y:S05]  /*9d60*/  @!P0 BRA `(.L_x_217) ;  /* 0xfffffffc00f08947 */ /* 0x010fea000383ffff */
[----:B------:R-:W-:Y:S05]  /*9d70*/  BRA `(.L_x_218) ;  /* 0xffffffbc00247947 */ /* 0x000fea000383ffff */
.L_x_108:
[----:B-1----:R-:W-:-:S07]  /*9d80*/  MOV R0, UR7 ;  /* 0x0000000700007c02 */ /* 0x002fce0008000f00 */
.L_x_219:
[----:B-1----:R1:W4:Y:S02]  /*9d90*/  SYNCS.PHASECHK.TRANS64.TRYWAIT P0, [R0+URZ+0xf8], R3 ;  /* 0x0000f803000075a7 */ /* 0x00232400080011ff */
[----:B----4-:R-:W-:Y:S05]  /*9da0*/  @!P0 NANOSLEEP.SYNCS 0x989680 ;  /* 0x009896800000895d */ /* 0x010fea0003900000 */
[----:B------:R-:W4:Y:S02]  /*9db0*/  @!P0 SYNCS.PHASECHK.TRANS64 P0, [R0+URZ+0xf8], R3 ;  /* 0x0000f803000085a7 */ /* 0x000f2400080010ff */
[----:B----4-:R-:W-:Y:S05]  /*9dc0*/  @!P0 BRA `(.L_x_219) ;  /* 0xfffffffc00f08947 */ /* 0x010fea000383ffff */
[----:B------:R-:W-:Y:S05]  /*9dd0*/  BRA `(.L_x_220) ;  /* 0xffffffbc00147947 */ /* 0x000fea000383ffff */
.L_x_109:
[----:B-1----:R-:W-:-:S07]  /*9de0*/  MOV R0, UR7 ;  /* 0x0000000700007c02 */ /* 0x002fce0008000f00 */
.L_x_221:
[----:B-1----:R1:W4:Y:S02]  /*9df0*/  SYNCS.PHASECHK.TRANS64.TRYWAIT P0, [R0+URZ+0x100], R3 ;  /* 0x00010003000075a7 */ /* 0x00232400080011ff */
[----:B----4-:R-:W-:Y:S05]  /*9e00*/  @!P0 NANOSLEEP.SYNCS 0x989680 ;  /* 0x009896800000895d */ /* 0x010fea0003900000 */
[----:B------:R-:W4:Y:S02]  /*9e10*/  @!P0 SYNCS.PHASECHK.TRANS64 P0, [R0+URZ+0x100], R3 ;  /* 0x00010003000085a7 */ /* 0x000f2400080010ff */
[----:B----4-:R-:W-:Y:S05]  /*9e20*/  @!P0 BRA `(.L_x_221) ;  /* 0xfffffffc00f08947 */ /* 0x010fea000383ffff */
[----:B------:R-:W-:Y:S05]  /*9e30*/  BRA `(.L_x_222) ;  /* 0xffffffbc00047947 */ /* 0x000fea000383ffff */
.L_x_111:
[----:B--2---:R2:W3:Y:S02]  /*9e40*/  SYNCS.PHASECHK.TRANS64.TRYWAIT P0, [R0+URZ+0x120], R3 ;  /* 0x00012003000075a7 */ /* 0x0044e400080011ff */
[----:B---3--:R-:W-:Y:S05]  /*9e50*/  @!P0 NANOSLEEP.SYNCS 0x989680 ;  /* 0x009896800000895d */ /* 0x008fea0003900000 */
[----:B------:R-:W3:Y:S02]  /*9e60*/  @!P0 SYNCS.PHASECHK.TRANS64 P0, [R0+URZ+0x120], R3 ;  /* 0x00012003000085a7 */ /* 0x000ee400080010ff */
[----:B---3--:R-:W-:Y:S05]  /*9e70*/  @!P0 BRA `(.L_x_111) ;  /* 0xfffffffc00f08947 */ /* 0x008fea000383ffff */
[----:B------:R-:W-:Y:S05]  /*9e80*/  BRA `(.L_x_223) ;  /* 0xffffffbc00d47947 */ /* 0x000fea000383ffff */
.L_x_122:
[----:B-1----:R-:W-:Y:S04]  /*9e90*/  MOV R0, UR48 ;  /* 0x0000003000007c02 */ /* 0x002fe80008000f00 */
[----:B------:R1:W3:Y:S03]  /*9ea0*/  SYNCS.PHASECHK.TRANS64.TRYWAIT P1, [R0+URZ+0xd0], R5 ;  /* 0x0000d005000075a7 */ /* 0x0002e600080211ff */
[----:B---3--:R-:W-:Y:S05]  /*9eb0*/  @!P1 NANOSLEEP.SYNCS 0x989680 ;  /* 0x009896800000995d */ /* 0x008fea0003900000 */
[----:B------:R-:W3:Y:S02]  /*9ec0*/  @!P1 SYNCS.PHASECHK.TRANS64 P1, [R0+URZ+0xd0], R5 ;  /* 0x0000d005000095a7 */ /* 0x000ee400080210ff */
[----:B---3--:R-:W-:Y:S05]  /*9ed0*/  @!P1 BRA `(.L_x_122) ;  /* 0xfffffffc00ec9947 */ /* 0x008fea000383ffff */
[----:B------:R-:W-:Y:S05]  /*9ee0*/  BRA `(.L_x_121) ;  /* 0xffffffc800dc7947 */ /* 0x000fea000383ffff */
.L_x_124:
[----:B-1----:R1:W4:Y:S02]  /*9ef0*/  SYNCS.PHASECHK.TRANS64.TRYWAIT P0, [R74+URZ+0x140], R3 ;  /* 0x000140034a0075a7 */ /* 0x00232400080011ff */
[----:B----4-:R-:W-:Y:S05]  /*9f00*/  @!P0 NANOSLEEP.SYNCS 0x989680 ;  /* 0x009896800000895d */ /* 0x010fea0003900000 */
[----:B------:R-:W4:Y:S02]  /*9f10*/  @!P0 SYNCS.PHASECHK.TRANS64 P0, [R74+URZ+0x140], R3 ;  /* 0x000140034a0085a7 */ /* 0x000f2400080010ff */
[----:B----4-:R-:W-:Y:S05]  /*9f20*/  @!P0 BRA `(.L_x_124) ;  /* 0xfffffffc00f08947 */ /* 0x010fea000383ffff */
[----:B------:R-:W-:Y:S05]  /*9f30*/  BRA `(.L_x_123) ;  /* 0xffffffc800fc7947 */ /* 0x000fea000383ffff */
.L_x_133:
[----:B--2---:R2:W3:Y:S02]  /*9f40*/  SYNCS.PHASECHK.TRANS64.TRYWAIT P0, [R3+URZ+0xd0], R0 ;  /* 0x0000d000030075a7 */ /* 0x0044e400080011ff */
[----:B---3--:R-:W-:Y:S05]  /*9f50*/  @!P0 NANOSLEEP.SYNCS 0x989680 ;  /* 0x009896800000895d */ /* 0x008fea0003900000 */
[----:B------:R-:W3:Y:S02]  /*9f60*/  @!P0 SYNCS.PHASECHK.TRANS64 P0, [R3+URZ+0xd0], R0 ;  /* 0x0000d000030085a7 */ /* 0x000ee400080010ff */
[----:B---3--:R-:W-:Y:S05]  /*9f70*/  @!P0 BRA `(.L_x_133) ;  /* 0xfffffffc00f08947 */ /* 0x008fea000383ffff */
[----:B------:R-:W-:Y:S05]  /*9f80*/  BRA `(.L_x_132) ;  /* 0xffffffd400087947 */ /* 0x000fea000383ffff */
.L_x_141:
[----:B--2---:R2:W3:Y:S02]  /*9f90*/  SYNCS.PHASECHK.TRANS64.TRYWAIT P0, [R83+URZ+0xd0], R4 ;  /* 0x0000d004530075a7 */ /* 0x0044e400080011ff */
[----:B---3--:R-:W-:Y:S05]  /*9fa0*/  @!P0 NANOSLEEP.SYNCS 0x989680 ;  /* 0x009896800000895d */ /* 0x008fea0003900000 */
[----:B------:R-:W3:Y:S02]  /*9fb0*/  @!P0 SYNCS.PHASECHK.TRANS64 P0, [R83+URZ+0xd0], R4 ;  /* 0x0000d004530085a7 */ /* 0x000ee400080010ff */
[----:B---3--:R-:W-:Y:S05]  /*9fc0*/  @!P0 BRA `(.L_x_141) ;  /* 0xfffffffc00f08947 */ /* 0x008fea000383ffff */
[----:B------:R-:W-:Y:S05]  /*9fd0*/  BRA `(.L_x_140) ;  /* 0xffffffdc00247947 */ /* 0x000fea000383ffff */
.L_x_149:
[----:B--2---:R2:W3:Y:S02]  /*9fe0*/  SYNCS.PHASECHK.TRANS64.TRYWAIT P0, [R88+URZ+0xd0], R3 ;  /* 0x0000d003580075a7 */ /* 0x0044e400080011ff */
[----:B---3--:R-:W-:Y:S05]  /*9ff0*/  @!P0 NANOSLEEP.SYNCS 0x989680 ;  /* 0x009896800000895d */ /* 0x008fea0003900000 */
[----:B------:R-:W3:Y:S02]  /*a000*/  @!P0 SYNCS.PHASECHK.TRANS64 P0, [R88+URZ+0xd0], R3 ;  /* 0x0000d003580085a7 */ /* 0x000ee400080010ff */
[----:B---3--:R-:W-:Y:S05]  /*a010*/  @!P0 BRA `(.L_x_149) ;  /* 0xfffffffc00f08947 */ /* 0x008fea000383ffff */
[----:B------:R-:W-:Y:S05]  /*a020*/  BRA `(.L_x_148) ;  /* 0xffffffe400407947 */ /* 0x000fea000383ffff */
        .weak           $__internal_0_$__cuda_sm10x_tcgen05_guardrail_trap_col_being_dealloced_not_returned_by_alloc
        .type           $__internal_0_$__cuda_sm10x_tcgen05_guardrail_trap_col_being_dealloced_not_returned_by_alloc,@function
        .size           $__internal_0_$__cuda_sm10x_tcgen05_guardrail_trap_col_being_dealloced_not_returned_by_alloc,($__internal_1_$__cuda_sm10x_tcgen05_guardrail_trap_phase_invalid_during_alloc - $__internal_0_$__cuda_sm10x_tcgen05_guardrail_trap_col_being_dealloced_not_returned_by_alloc)
$__internal_0_$__cuda_sm10x_tcgen05_guardrail_trap_col_being_dealloced_not_returned_by_alloc:
[----:B------:R-:W-:Y:S05]  /*a030*/  BPT.TRAP 0x1 ;  /* 0x000000040000795c */ /* 0x000fea0000300000 */
[----:B------:R-:W-:-:S04]  /*a040*/  HFMA2 R3, -RZ, RZ, 0, 0 ;  /* 0x00000000ff037431 */ /* 0x000fc800000001ff */
[----:B------:R-:W-:Y:S05]  /*a050*/  RET.REL.NODEC R2 `(_ZN7cutlass13device_kernelINS_4gemm6kernel13GemmUniversalIN4cute5tupleIJiiiiEEENS1_10collective13CollectiveMmaINS1_35MainloopSm100TmaUmmaWarpSpecializedILi13ELi2ELi4ENS5_IJNS4_1CILi4EEENSA_ILi1EEESC_EEEEENS5_IJNSA_ILi128EEESF_NSA_ILi64EEEEEENS_6half_tENS5_IJlSC_lEEESI_NS5_IJSC_llEEENS4_8TiledMMAINS4_8MMA_AtomIJNS4_26SM100_MMA_F16BF16_2x1SM_SSISI_SI_fLi128ELi128ELNS4_4UMMA5MajorE0ELSP_1ELNSO_7ScaleInE0ELSQ_0EEEEEENS4_6LayoutINS5_IJSC_SC_SC_EEENS5_IJNSA_ILi0EEESV_SV_EEEEENS5_IJNS4_10UnderscoreESY_SY_EEEEENS4_18SM100_TMA_2SM_LOADENS4_14ComposedLayoutINS4_7SwizzleILi3ELi4ELi3EEENS4_18smem_ptr_flag_bitsILi16EEENST_INS5_IJNSA_ILi8EEESG_EEENS5_IJSG_SC_EEEEEEEvNS4_8identityENS4_28SM100_TMA_2SM_LOAD_MULTICASTENS12_IS14_S16_NST_INS5_IJSG_S17_EEENS5_IJSC_SG_EEEEEEEvS1C_EENS_8epilogue10collective18CollectiveEpilogueINS1J_23Sm100TmaWarpSpecializedILi4ELi2ELi16ELb1ELb0EEEJNS5_IJSG_SF_SG_EEENS5_IJNST_ISG_SC_EENST_INS5_IJNSA_ILi16EEENSA_ILi2EEEEEES1F_EEEEESI_SJ_SI_SJ_NS1J_6fusion15FusionCallbacksIS1N_NS1V_17LinearCombinationISI_fSI_fLNS_15FloatRoundStyleE2EEES1O_S1U_JEEENS4_5SM1004TMEM4LOAD26SM100_TMEM_LOAD_32dp32b16xENS4_13SM90_TMA_LOADENS12_INS13_ILi1ELi4ELi3EEES16_NST_INS5_IJS17_S1Q_EEENS5_IJS1Q_SC_EEEEEEENS4_39AutoVectorizingCopyWithAssumedAlignmentILi128EEENS4_14SM90_TMA_STOREES2A_S2C_S2C_EEEvvEEEEvNT_6ParamsE) ;  /* 0xffffff5c02e87950 */ /* 0x000fea0003c3ffff */
        .weak           $__internal_1_$__cuda_sm10x_tcgen05_guardrail_trap_phase_invalid_during_alloc
        .type           $__internal_1_$__cuda_sm10x_tcgen05_guardrail_trap_phase_invalid_during_alloc,@function
        .size           $__internal_1_$__cuda_sm10x_tcgen05_guardrail_trap_phase_invalid_during_alloc,($__internal_2_$__cuda_sm10x_tcgen05_guardrail_trap_unallocated_columns_being_dealloced - $__internal_1_$__cuda_sm10x_tcgen05_guardrail_trap_phase_invalid_during_alloc)
$__internal_1_$__cuda_sm10x_tcgen05_guardrail_trap_phase_invalid_during_alloc:
[----:B------:R-:W-:Y:S05]  /*a060*/  BPT.TRAP 0x1 ;  /* 0x000000040000795c */ /* 0x000fea0000300000 */
[----:B------:R-:W-:-:S04]  /*a070*/  MOV R3, 0x0 ;  /* 0x0000000000037802 */ /* 0x000fc80000000f00 */
[----:B------:R-:W-:Y:S05]  /*a080*/  RET.REL.NODEC R2 `(_ZN7cutlass13device_kernelINS_4gemm6kernel13GemmUniversalIN4cute5tupleIJiiiiEEENS1_10collective13CollectiveMmaINS1_35MainloopSm100TmaUmmaWarpSpecializedILi13ELi2ELi4ENS5_IJNS4_1CILi4EEENSA_ILi1EEESC_EEEEENS5_IJNSA_ILi128EEESF_NSA_ILi64EEEEEENS_6half_tENS5_IJlSC_lEEESI_NS5_IJSC_llEEENS4_8TiledMMAINS4_8MMA_AtomIJNS4_26SM100_MMA_F16BF16_2x1SM_SSISI_SI_fLi128ELi128ELNS4_4UMMA5MajorE0ELSP_1ELNSO_7ScaleInE0ELSQ_0EEEEEENS4_6LayoutINS5_IJSC_SC_SC_EEENS5_IJNSA_ILi0EEESV_SV_EEEEENS5_IJNS4_10UnderscoreESY_SY_EEEEENS4_18SM100_TMA_2SM_LOADENS4_14ComposedLayoutINS4_7SwizzleILi3ELi4ELi3EEENS4_18smem_ptr_flag_bitsILi16EEENST_INS5_IJNSA_ILi8EEESG_EEENS5_IJSG_SC_EEEEEEEvNS4_8identityENS4_28SM100_TMA_2SM_LOAD_MULTICASTENS12_IS14_S16_NST_INS5_IJSG_S17_EEENS5_IJSC_SG_EEEEEEEvS1C_EENS_8epilogue10collective18CollectiveEpilogueINS1J_23Sm100TmaWarpSpecializedILi4ELi2ELi16ELb1ELb0EEEJNS5_IJSG_SF_SG_EEENS5_IJNST_ISG_SC_EENST_INS5_IJNSA_ILi16EEENSA_ILi2EEEEEES1F_EEEEESI_SJ_SI_SJ_NS1J_6fusion15FusionCallbacksIS1N_NS1V_17LinearCombinationISI_fSI_fLNS_15FloatRoundStyleE2EEES1O_S1U_JEEENS4_5SM1004TMEM4LOAD26SM100_TMEM_LOAD_32dp32b16xENS4_13SM90_TMA_LOADENS12_INS13_ILi1ELi4ELi3EEES16_NST_INS5_IJS17_S1Q_EEENS5_IJS1Q_SC_EEEEEEENS4_39AutoVectorizingCopyWithAssumedAlignmentILi128EEENS4_14SM90_TMA_STOREES2A_S2C_S2C_EEEvvEEEEvNT_6ParamsE) ;  /* 0xffffff5c02dc7950 */ /* 0x000fea0003c3ffff */
        .weak           $__internal_2_$__cuda_sm10x_tcgen05_guardrail_trap_unallocated_columns_being_dealloced
        .type           $__internal_2_$__cuda_sm10x_tcgen05_guardrail_trap_unallocated_columns_being_dealloced,@function
        .size           $__internal_2_$__cuda_sm10x_tcgen05_guardrail_trap_unallocated_columns_being_dealloced,(.L_x_225 - $__internal_2_$__cuda_sm10x_tcgen05_guardrail_trap_unallocated_columns_being_dealloced)
$__internal_2_$__cuda_sm10x_tcgen05_guardrail_trap_unallocated_columns_being_dealloced:
[----:B------:R-:W-:Y:S05]  /*a090*/  BPT.TRAP 0x1 ;  /* 0x000000040000795c */ /* 0x000fea0000300000 */
[----:B------:R-:W-:-:S04]  /*a0a0*/  HFMA2 R3, -RZ, RZ, 0, 0 ;  /* 0x00000000ff037431 */ /* 0x000fc800000001ff */
[----:B------:R-:W-:Y:S05]  /*a0b0*/  RET.REL.NODEC R2 `(_ZN7cutlass13device_kernelINS_4gemm6kernel13GemmUniversalIN4cute5tupleIJiiiiEEENS1_10collective13CollectiveMmaINS1_35MainloopSm100TmaUmmaWarpSpecializedILi13ELi2ELi4ENS5_IJNS4_1CILi4EEENSA_ILi1EEESC_EEEEENS5_IJNSA_ILi128EEESF_NSA_ILi64EEEEEENS_6half_tENS5_IJlSC_lEEESI_NS5_IJSC_llEEENS4_8TiledMMAINS4_8MMA_AtomIJNS4_26SM100_MMA_F16BF16_2x1SM_SSISI_SI_fLi128ELi128ELNS4_4UMMA5MajorE0ELSP_1ELNSO_7ScaleInE0ELSQ_0EEEEEENS4_6LayoutINS5_IJSC_SC_SC_EEENS5_IJNSA_ILi0EEESV_SV_EEEEENS5_IJNS4_10UnderscoreESY_SY_EEEEENS4_18SM100_TMA_2SM_LOADENS4_14ComposedLayoutINS4_7SwizzleILi3ELi4ELi3EEENS4_18smem_ptr_flag_bitsILi16EEENST_INS5_IJNSA_ILi8EEESG_EEENS5_IJSG_SC_EEEEEEEvNS4_8identityENS4_28SM100_TMA_2SM_LOAD_MULTICASTENS12_IS14_S16_NST_INS5_IJSG_S17_EEENS5_IJSC_SG_EEEEEEEvS1C_EENS_8epilogue10collective18CollectiveEpilogueINS1J_23Sm100TmaWarpSpecializedILi4ELi2ELi16ELb1ELb0EEEJNS5_IJSG_SF_SG_EEENS5_IJNST_ISG_SC_EENST_INS5_IJNSA_ILi16EEENSA_ILi2EEEEEES1F_EEEEESI_SJ_SI_SJ_NS1J_6fusion15FusionCallbacksIS1N_NS1V_17LinearCombinationISI_fSI_fLNS_15FloatRoundStyleE2EEES1O_S1U_JEEENS4_5SM1004TMEM4LOAD26SM100_TMEM_LOAD_32dp32b16xENS4_13SM90_TMA_LOADENS12_INS13_ILi1ELi4ELi3EEES16_NST_INS5_IJS17_S1Q_EEENS5_IJS1Q_SC_EEEEEEENS4_39AutoVectorizingCopyWithAssumedAlignmentILi128EEENS4_14SM90_TMA_STOREES2A_S2C_S2C_EEEvvEEEEvNT_6ParamsE) ;  /* 0xffffff5c02d07950 */ /* 0x000fea0003c3ffff */
.L_x_224:
[----:B------:R-:W-:-:S00]  /*a0c0*/  BRA `(.L_x_224) ;  /* 0xfffffffc00fc7947 */ /* 0x000fc0000383ffff */
[----:B------:R-:W-:-:S00]  /*a0d0*/  NOP ;  /* 0x0000000000007918 */ /* 0x000fc00000000000 */
        /* <DEDUP_REMOVED lines=10> */
.L_x_225:


//--------------------- .nv.global.init           --------------------------
	.section	.nv.global.init,"aw",@progbits
.nv.global.init:
	.type		$str$27,@object
	.size		$str$27,($str$28 - $str$27)
$str$27:
        /*0000*/ 	.byte	0x28, 0x61, 0x64, 0x64, 0x72, 0x65, 0x73, 0x73, 0x20, 0x26, 0x20, 0x6d, 0x61, 0x73, 0x6b, 0x29
        /*0010*/ 	.byte	0x20, 0x3d, 0x3d, 0x20, 0x30, 0x00
	.type		$str$28,@object
	.size		$str$28,($str$26 - $str$28)
$str$28:
        /*0016*/ 	.byte	0x2f, 0x74, 0x6d, 0x70, 0x2f, 0x63, 0x75, 0x74, 0x6c, 0x61, 0x73, 0x73, 0x5f, 0x73, 0x77, 0x65
        /*0026*/ 	.byte	0x65, 0x70, 0x5f, 0x73, 0x72, 0x63, 0x2f, 0x69, 0x6e, 0x63, 0x6c, 0x75, 0x64, 0x65, 0x2f, 0x63
        /*0036*/ 	.byte	0x75, 0x74, 0x65, 0x2f, 0x70, 0x6f, 0x69, 0x6e, 0x74, 0x65, 0x72, 0x5f, 0x66, 0x6c, 0x61, 0x67
        /*0046*/ 	.byte	0x67, 0x65, 0x64, 0x2e, 0x68, 0x70, 0x70, 0x00
	.type		$str$26,@object
	.size		$str$26,($str$25 - $str$26)
$str$26:
        /*004e*/ 	.byte	0x2f, 0x74, 0x6d, 0x70, 0x2f, 0x63, 0x75, 0x74, 0x6c, 0x61, 0x73, 0x73, 0x5f, 0x73, 0x77, 0x65
        /*005e*/ 	.byte	0x65, 0x70, 0x5f, 0x73, 0x72, 0x63, 0x2f, 0x69, 0x6e, 0x63, 0x6c, 0x75, 0x64, 0x65, 0x2f, 0x63
        /*006e*/ 	.byte	0x75, 0x74, 0x65, 0x2f, 0x61, 0x74, 0x6f, 0x6d, 0x2f, 0x63, 0x6f, 0x70, 0x79, 0x5f, 0x74, 0x72
        /*007e*/ 	.byte	0x61, 0x69, 0x74, 0x73, 0x5f, 0x73, 0x6d, 0x31, 0x30, 0x30, 0x2e, 0x68, 0x70, 0x70, 0x00
	.type		$str$25,@object
	.size		$str$25,(__unnamed_1 - $str$25)
$str$25:
        /*008d*/ 	.byte	0x28, 0x28, 0x75, 0x69, 0x6e, 0x74, 0x33, 0x32, 0x5f, 0x74, 0x28, 0x74, 0x68, 0x72, 0x65, 0x61
        /*009d*/ 	.byte	0x64, 0x49, 0x64, 0x78, 0x2e, 0x78, 0x29, 0x20, 0x2f, 0x20, 0x33, 0x32, 0x29, 0x20, 0x25, 0x20
        /*00ad*/ 	.byte	0x34, 0x29, 0x20, 0x3d, 0x3d, 0x20, 0x28, 0x28, 0x28, 0x74, 0x6d, 0x65, 0x6d, 0x5f, 0x61, 0x64
        /*00bd*/ 	.byte	0x64, 0x72, 0x20, 0x3e, 0x3e, 0x20, 0x31, 0x36, 0x29, 0x20, 0x2f, 0x20, 0x33, 0x32, 0x29, 0x20
        /*00cd*/ 	.byte	0x25, 0x20, 0x34, 0x29, 0x00
	.type		__unnamed_1,@object
	.size		__unnamed_1,(__unnamed_2 - __unnamed_1)
__unnamed_1:
        /*00d2*/ 	.byte	0x61, 0x75, 0x74, 0x6f, 0x20, 0x63, 0x75, 0x74, 0x65, 0x3a, 0x3a, 0x61, 0x73, 0x5f, 0x70, 0x6f
        /* <DEDUP_REMOVED lines=24> */
        /*0262*/ 	.byte	0x34, 0x38, 0x3e, 0x3e, 0x3e, 0x3e, 0x5d, 0x00
	.type		__unnamed_2,@object
	.size		__unnamed_2,(.L_2 - __unnamed_2)
__unnamed_2:
        /* <DEDUP_REMOVED lines=40> */
        /*04ea*/ 	.byte	0x3a, 0x3a, 0x43, 0x3c, 0x30, 0x3e, 0x3e, 0x3e, 0x3e, 0x5d, 0x00
.L_2:


//--------------------- .nv.shared._ZN7cutlass13device_kernelINS_4gemm6kernel13GemmUniversalIN4cute5tupleIJiiiiEEENS1_10collective13CollectiveMmaINS1_35MainloopSm100TmaUmmaWarpSpecializedILi13ELi2ELi4ENS5_IJNS4_1CILi4EEENSA_ILi1EEESC_EEEEENS5_IJNSA_ILi128EEESF_NSA_ILi64EEEEEENS_6half_tENS5_IJlSC_lEEESI_NS5_IJSC_llEEENS4_8TiledMMAINS4_8MMA_AtomIJNS4_26SM100_MMA_F16BF16_2x1SM_SSISI_SI_fLi128ELi128ELNS4_4UMMA5MajorE0ELSP_1ELNSO_7ScaleInE0ELSQ_0EEEEEENS4_6LayoutINS5_IJSC_SC_SC_EEENS5_IJNSA_ILi0EEESV_SV_EEEEENS5_IJNS4_10UnderscoreESY_SY_EEEEENS4_18SM100_TMA_2SM_LOADENS4_14ComposedLayoutINS4_7SwizzleILi3ELi4ELi3EEENS4_18smem_ptr_flag_bitsILi16EEENST_INS5_IJNSA_ILi8EEESG_EEENS5_IJSG_SC_EEEEEEEvNS4_8identityENS4_28SM100_TMA_2SM_LOAD_MULTICASTENS12_IS14_S16_NST_INS5_IJSG_S17_EEENS5_IJSC_SG_EEEEEEEvS1C_EENS_8epilogue10collective18CollectiveEpilogueINS1J_23Sm100TmaWarpSpecializedILi4ELi2ELi16ELb1ELb0EEEJNS5_IJSG_SF_SG_EEENS5_IJNST_ISG_SC_EENST_INS5_IJNSA_ILi16EEENSA_ILi2EEEEEES1F_EEEEESI_SJ_SI_SJ_NS1J_6fusion15FusionCallbacksIS1N_NS1V_17LinearCombinationISI_fSI_fLNS_15FloatRoundStyleE2EEES1O_S1U_JEEENS4_5SM1004TMEM4LOAD26SM100_TMEM_LOAD_32dp32b16xENS4_13SM90_TMA_LOADENS12_INS13_ILi1ELi4ELi3EEES16_NST_INS5_IJS17_S1Q_EEENS5_IJS1Q_SC_EEEEEEENS4_39AutoVectorizingCopyWithAssumedAlignmentILi128EEENS4_14SM90_TMA_STOREES2A_S2C_S2C_EEEvvEEEEvNT_6ParamsE --------------------------
	.section	.nv.shared._ZN7cutlass13device_kernelINS_4gemm6kernel13GemmUniversalIN4cute5tupleIJiiiiEEENS1_10collective13CollectiveMmaINS1_35MainloopSm100TmaUmmaWarpSpecializedILi13ELi2ELi4ENS5_IJNS4_1CILi4EEENSA_ILi1EEESC_EEEEENS5_IJNSA_ILi128EEESF_NSA_ILi64EEEEEENS_6half_tENS5_IJlSC_lEEESI_NS5_IJSC_llEEENS4_8TiledMMAINS4_8MMA_AtomIJNS4_26SM100_MMA_F16BF16_2x1SM_SSISI_SI_fLi128ELi128ELNS4_4UMMA5MajorE0ELSP_1ELNSO_7ScaleInE0ELSQ_0EEEEEENS4_6LayoutINS5_IJSC_SC_SC_EEENS5_IJNSA_ILi0EEESV_SV_EEEEENS5_IJNS4_10UnderscoreESY_SY_EEEEENS4_18SM100_TMA_2SM_LOADENS4_14ComposedLayoutINS4_7SwizzleILi3ELi4ELi3EEENS4_18smem_ptr_flag_bitsILi16EEENST_INS5_IJNSA_ILi8EEESG_EEENS5_IJSG_SC_EEEEEEEvNS4_8identityENS4_28SM100_TMA_2SM_LOAD_MULTICASTENS12_IS14_S16_NST_INS5_IJSG_S17_EEENS5_IJSC_SG_EEEEEEEvS1C_EENS_8epilogue10collective18CollectiveEpilogueINS1J_23Sm100TmaWarpSpecializedILi4ELi2ELi16ELb1ELb0EEEJNS5_IJSG_SF_SG_EEENS5_IJNST_ISG_SC_EENST_INS5_IJNSA_ILi16EEENSA_ILi2EEEEEES1F_EEEEESI_SJ_SI_SJ_NS1J_6fusion15FusionCallbacksIS1N_NS1V_17LinearCombinationISI_fSI_fLNS_15FloatRoundStyleE2EEES1O_S1U_JEEENS4_5SM1004TMEM4LOAD26SM100_TMEM_LOAD_32dp32b16xENS4_13SM90_TMA_LOADENS12_INS13_ILi1ELi4ELi3EEES16_NST_INS5_IJS17_S1Q_EEENS5_IJS1Q_SC_EEEEEEENS4_39AutoVectorizingCopyWithAssumedAlignmentILi128EEENS4_14SM90_TMA_STOREES2A_S2C_S2C_EEEvvEEEEvNT_6ParamsE,"aw",@nobits
	.sectionflags	@""
	.align	16
	.zero		1024


//--------------------- .nv.shared.reserved.0     --------------------------
	.section	.nv.shared.reserved.0,"aw",@nobits
	.weak		__nv_reservedSMEM_offset_0_alias
	.size		__nv_reservedSMEM_offset_0_alias, 0, 64
	.other		__nv_reservedSMEM_offset_0_alias,@"STO_CUDA_RESERVED_SHARED STV_DEFAULT"
__nv_reservedSMEM_offset_0_alias:
	.zero		0
.nv.shared.reserved.0:
	.zero		64
	.weak		__nv_reservedSMEM_tcgen05_partition
	.type		__nv_reservedSMEM_tcgen05_partition,@object
	.size		__nv_reservedSMEM_tcgen05_partition,(.L_0 - __nv_reservedSMEM_tcgen05_partition)
__nv_reservedSMEM_tcgen05_partition:
	.zero		32
.L_0:


//--------------------- .nv.global                --------------------------
	.section	.nv.global,"aw",@nobits
.nv.global:
	.type		_ZN40_INTERNAL_6c716bf8_4_k_cu_60b75b8b_370744cute1_E,@object
	.size		_ZN40_INTERNAL_6c716bf8_4_k_cu_60b75b8b_370744cute1_E,(_ZN40_INTERNAL_6c716bf8_4_k_cu_60b75b8b_370744cuda3std3__45__cpo6cbeginE - _ZN40_INTERNAL_6c716bf8_4_k_cu_60b75b8b_370744cute1_E)
_ZN40_INTERNAL_6c716bf8_4_k_cu_60b75b8b_370744cute1_E:
	.zero		1
	.type		_ZN40_INTERNAL_6c716bf8_4_k_cu_60b75b8b_370744cuda3std3__45__cpo6cbeginE,@object
	.size		_ZN40_INTERNAL_6c716bf8_4_k_cu_60b75b8b_370744cuda3std3__45__cpo6cbeginE,(_ZN40_INTERNAL_6c716bf8_4_k_cu_60b75b8b_370744cuda3std3__48in_placeE - _ZN40_INTERNAL_6c716bf8_4_k_cu_60b75b8b_370744cuda3std3__45__cpo6cbeginE)
_ZN40_INTERNAL_6c716bf8_4_k_cu_60b75b8b_370744cuda3std3__45__cpo6cbeginE:
	.zero		1
	.type		_ZN40_INTERNAL_6c716bf8_4_k_cu_60b75b8b_370744cuda3std3__48in_placeE,@object
	.size		_ZN40_INTERNAL_6c716bf8_4_k_cu_60b75b8b_370744cuda3std3__48in_placeE,(_ZN40_INTERNAL_6c716bf8_4_k_cu_60b75b8b_370744cuda3std6ranges3__45__cpo9iter_moveE - _ZN40_INTERNAL_6c716bf8_4_k_cu_60b75b8b_370744cuda3std3__48in_placeE)
_ZN40_INTERNAL_6c716bf8_4_k_cu_60b75b8b_370744cuda3std3__48in_placeE:
	.zero		1
	.type		_ZN40_INTERNAL_6c716bf8_4_k_cu_60b75b8b_370744cuda3std6ranges3__45__cpo9iter_moveE,@object
	.size		_ZN40_INTERNAL_6c716bf8_4_k_cu_60b75b8b_370744cuda3std6ranges3__45__cpo9iter_moveE,(_ZN40_INTERNAL_6c716bf8_4_k_cu_60b75b8b_370744cuda3std3__45__cpo5beginE - _ZN40_INTERNAL_6c716bf8_4_k_cu_60b75b8b_370744cuda3std6ranges3__45__cpo9iter_moveE)
_ZN40_INTERNAL_6c716bf8_4_k_cu_60b75b8b_370744cuda3std6ranges3__45__cpo9iter_moveE:
	.zero		1
	.type		_ZN40_INTERNAL_6c716bf8_4_k_cu_60b75b8b_370744cuda3std3__45__cpo5beginE,@object
	.size		_ZN40_INTERNAL_6c716bf8_4_k_cu_60b75b8b_370744cuda3std3__45__cpo5beginE,(_ZN40_INTERNAL_6c716bf8_4_k_cu_60b75b8b_370744cuda3std3__442_GLOBAL__N__6c716bf8_4_k_cu_60b75b8b_370746ignoreE - _ZN40_INTERNAL_6c716bf8_4_k_cu_60b75b8b_370744cuda3std3__45__cpo5beginE)
_ZN40_INTERNAL_6c716bf8_4_k_cu_60b75b8b_370744cuda3std3__45__cpo5beginE:
	.zero		1
	.type		_ZN40_INTERNAL_6c716bf8_4_k_cu_60b75b8b_370744cuda3std3__442_GLOBAL__N__6c716bf8_4_k_cu_60b75b8b_370746ignoreE,@object
	.size		_ZN40_INTERNAL_6c716bf8_4_k_cu_60b75b8b_370744cuda3std3__442_GLOBAL__N__6c716bf8_4_k_cu_60b75b8b_370746ignoreE,(_ZN40_INTERNAL_6c716bf8_4_k_cu_60b75b8b_370744cute7productE - _ZN40_INTERNAL_6c716bf8_4_k_cu_60b75b8b_370744cuda3std3__442_GLOBAL__N__6c716bf8_4_k_cu_60b75b8b_370746ignoreE)
_ZN40_INTERNAL_6c716bf8_4_k_cu_60b75b8b_370744cuda3std3__442_GLOBAL__N__6c716bf8_4_k_cu_60b75b8b_370746ignoreE:
	.zero		1
	.type		_ZN40_INTERNAL_6c716bf8_4_k_cu_60b75b8b_370744cute7productE,@object
	.size		_ZN40_INTERNAL_6c716bf8_4_k_cu_60b75b8b_370744cute7productE,(_ZN40_INTERNAL_6c716bf8_4_k_cu_60b75b8b_370744cuda3std3__45__cpo3endE - _ZN40_INTERNAL_6c716bf8_4_k_cu_60b75b8b_370744cute7productE)
_ZN40_INTERNAL_6c716bf8_4_k_cu_60b75b8b_370744cute7productE:
	.zero		1
	.type		_ZN40_INTERNAL_6c716bf8_4_k_cu_60b75b8b_370744cuda3std3__45__cpo3endE,@object
	.size		_ZN40_INTERNAL_6c716bf8_4_k_cu_60b75b8b_370744cuda3std3__45__cpo3endE,(_ZN40_INTERNAL_6c716bf8_4_k_cu_60b75b8b_370744cuda3std3__419piecewise_constructE - _ZN40_INTERNAL_6c716bf8_4_k_cu_60b75b8b_370744cuda3std3__45__cpo3endE)
_ZN40_INTERNAL_6c716bf8_4_k_cu_60b75b8b_370744cuda3std3__45__cpo3endE:
	.zero		1
	.type		_ZN40_INTERNAL_6c716bf8_4_k_cu_60b75b8b_370744cuda3std3__419piecewise_constructE,@object
	.size		_ZN40_INTERNAL_6c716bf8_4_k_cu_60b75b8b_370744cuda3std3__419piecewise_constructE,(_ZN40_INTERNAL_6c716bf8_4_k_cu_60b75b8b_370744cuda3std3__45__cpo4cendE - _ZN40_INTERNAL_6c716bf8_4_k_cu_60b75b8b_370744cuda3std3__419piecewise_constructE)
_ZN40_INTERNAL_6c716bf8_4_k_cu_60b75b8b_370744cuda3std3__419piecewise_constructE:
	.zero		1
	.type		_ZN40_INTERNAL_6c716bf8_4_k_cu_60b75b8b_370744cuda3std3__45__cpo4cendE,@object
	.size		_ZN40_INTERNAL_6c716bf8_4_k_cu_60b75b8b_370744cuda3std3__45__cpo4cendE,(_ZN40_INTERNAL_6c716bf8_4_k_cu_60b75b8b_370744cuda3std6ranges3__45__cpo4swapE - _ZN40_INTERNAL_6c716bf8_4_k_cu_60b75b8b_370744cuda3std3__45__cpo4cendE)
_ZN40_INTERNAL_6c716bf8_4_k_cu_60b75b8b_370744cuda3std3__45__cpo4cendE:
	.zero		1
	.type		_ZN40_INTERNAL_6c716bf8_4_k_cu_60b75b8b_370744cuda3std6ranges3__45__cpo4swapE,@object
	.size		_ZN40_INTERNAL_6c716bf8_4_k_cu_60b75b8b_370744cuda3std6ranges3__45__cpo4swapE,(.L_10 - _ZN40_INTERNAL_6c716bf8_4_k_cu_60b75b8b_370744cuda3std6ranges3__45__cpo4swapE)
_ZN40_INTERNAL_6c716bf8_4_k_cu_60b75b8b_370744cuda3std6ranges3__45__cpo4swapE:
	.zero		1
.L_10:


//--------------------- .nv.constant0._ZN7cutlass13device_kernelINS_4gemm6kernel13GemmUniversalIN4cute5tupleIJiiiiEEENS1_10collective13CollectiveMmaINS1_35MainloopSm100TmaUmmaWarpSpecializedILi13ELi2ELi4ENS5_IJNS4_1CILi4EEENSA_ILi1EEESC_EEEEENS5_IJNSA_ILi128EEESF_NSA_ILi64EEEEEENS_6half_tENS5_IJlSC_lEEESI_NS5_IJSC_llEEENS4_8TiledMMAINS4_8MMA_AtomIJNS4_26SM100_MMA_F16BF16_2x1SM_SSISI_SI_fLi128ELi128ELNS4_4UMMA5MajorE0ELSP_1ELNSO_7ScaleInE0ELSQ_0EEEEEENS4_6LayoutINS5_IJSC_SC_SC_EEENS5_IJNSA_ILi0EEESV_SV_EEEEENS5_IJNS4_10UnderscoreESY_SY_EEEEENS4_18SM100_TMA_2SM_LOADENS4_14ComposedLayoutINS4_7SwizzleILi3ELi4ELi3EEENS4_18smem_ptr_flag_bitsILi16EEENST_INS5_IJNSA_ILi8EEESG_EEENS5_IJSG_SC_EEEEEEEvNS4_8identityENS4_28SM100_TMA_2SM_LOAD_MULTICASTENS12_IS14_S16_NST_INS5_IJSG_S17_EEENS5_IJSC_SG_EEEEEEEvS1C_EENS_8epilogue10collective18CollectiveEpilogueINS1J_23Sm100TmaWarpSpecializedILi4ELi2ELi16ELb1ELb0EEEJNS5_IJSG_SF_SG_EEENS5_IJNST_ISG_SC_EENST_INS5_IJNSA_ILi16EEENSA_ILi2EEEEEES1F_EEEEESI_SJ_SI_SJ_NS1J_6fusion15FusionCallbacksIS1N_NS1V_17LinearCombinationISI_fSI_fLNS_15FloatRoundStyleE2EEES1O_S1U_JEEENS4_5SM1004TMEM4LOAD26SM100_TMEM_LOAD_32dp32b16xENS4_13SM90_TMA_LOADENS12_INS13_ILi1ELi4ELi3EEES16_NST_INS5_IJS17_S1Q_EEENS5_IJS1Q_SC_EEEEEEENS4_39AutoVectorizingCopyWithAssumedAlignmentILi128EEENS4_14SM90_TMA_STOREES2A_S2C_S2C_EEEvvEEEEvNT_6ParamsE --------------------------
	.section	.nv.constant0._ZN7cutlass13device_kernelINS_4gemm6kernel13GemmUniversalIN4cute5tupleIJiiiiEEENS1_10collective13CollectiveMmaINS1_35MainloopSm100TmaUmmaWarpSpecializedILi13ELi2ELi4ENS5_IJNS4_1CILi4EEENSA_ILi1EEESC_EEEEENS5_IJNSA_ILi128EEESF_NSA_ILi64EEEEEENS_6half_tENS5_IJlSC_lEEESI_NS5_IJSC_llEEENS4_8TiledMMAINS4_8MMA_AtomIJNS4_26SM100_MMA_F16BF16_2x1SM_SSISI_SI_fLi128ELi128ELNS4_4UMMA5MajorE0ELSP_1ELNSO_7ScaleInE0ELSQ_0EEEEEENS4_6LayoutINS5_IJSC_SC_SC_EEENS5_IJNSA_ILi0EEESV_SV_EEEEENS5_IJNS4_10UnderscoreESY_SY_EEEEENS4_18SM100_TMA_2SM_LOADENS4_14ComposedLayoutINS4_7SwizzleILi3ELi4ELi3EEENS4_18smem_ptr_flag_bitsILi16EEENST_INS5_IJNSA_ILi8EEESG_EEENS5_IJSG_SC_EEEEEEEvNS4_8identityENS4_28SM100_TMA_2SM_LOAD_MULTICASTENS12_IS14_S16_NST_INS5_IJSG_S17_EEENS5_IJSC_SG_EEEEEEEvS1C_EENS_8epilogue10collective18CollectiveEpilogueINS1J_23Sm100TmaWarpSpecializedILi4ELi2ELi16ELb1ELb0EEEJNS5_IJSG_SF_SG_EEENS5_IJNST_ISG_SC_EENST_INS5_IJNSA_ILi16EEENSA_ILi2EEEEEES1F_EEEEESI_SJ_SI_SJ_NS1J_6fusion15FusionCallbacksIS1N_NS1V_17LinearCombinationISI_fSI_fLNS_15FloatRoundStyleE2EEES1O_S1U_JEEENS4_5SM1004TMEM4LOAD26SM100_TMEM_LOAD_32dp32b16xENS4_13SM90_TMA_LOADENS12_INS13_ILi1ELi4ELi3EEES16_NST_INS5_IJS17_S1Q_EEENS5_IJS1Q_SC_EEEEEEENS4_39AutoVectorizingCopyWithAssumedAlignmentILi128EEENS4_14SM90_TMA_STOREES2A_S2C_S2C_EEEvvEEEEvNT_6ParamsE,"a",@progbits
	.sectionflags	@""
	.align	4
.nv.constant0._ZN7cutlass13device_kernelINS_4gemm6kernel13GemmUniversalIN4cute5tupleIJiiiiEEENS1_10collective13CollectiveMmaINS1_35MainloopSm100TmaUmmaWarpSpecializedILi13ELi2ELi4ENS5_IJNS4_1CILi4EEENSA_ILi1EEESC_EEEEENS5_IJNSA_ILi128EEESF_NSA_ILi64EEEEEENS_6half_tENS5_IJlSC_lEEESI_NS5_IJSC_llEEENS4_8TiledMMAINS4_8MMA_AtomIJNS4_26SM100_MMA_F16BF16_2x1SM_SSISI_SI_fLi128ELi128ELNS4_4UMMA5MajorE0ELSP_1ELNSO_7ScaleInE0ELSQ_0EEEEEENS4_6LayoutINS5_IJSC_SC_SC_EEENS5_IJNSA_ILi0EEESV_SV_EEEEENS5_IJNS4_10UnderscoreESY_SY_EEEEENS4_18SM100_TMA_2SM_LOADENS4_14ComposedLayoutINS4_7SwizzleILi3ELi4ELi3EEENS4_18smem_ptr_flag_bitsILi16EEENST_INS5_IJNSA_ILi8EEESG_EEENS5_IJSG_SC_EEEEEEEvNS4_8identityENS4_28SM100_TMA_2SM_LOAD_MULTICASTENS12_IS14_S16_NST_INS5_IJSG_S17_EEENS5_IJSC_SG_EEEEEEEvS1C_EENS_8epilogue10collective18CollectiveEpilogueINS1J_23Sm100TmaWarpSpecializedILi4ELi2ELi16ELb1ELb0EEEJNS5_IJSG_SF_SG_EEENS5_IJNST_ISG_SC_EENST_INS5_IJNSA_ILi16EEENSA_ILi2EEEEEES1F_EEEEESI_SJ_SI_SJ_NS1J_6fusion15FusionCallbacksIS1N_NS1V_17LinearCombinationISI_fSI_fLNS_15FloatRoundStyleE2EEES1O_S1U_JEEENS4_5SM1004TMEM4LOAD26SM100_TMEM_LOAD_32dp32b16xENS4_13SM90_TMA_LOADENS12_INS13_ILi1ELi4ELi3EEES16_NST_INS5_IJS17_S1Q_EEENS5_IJS1Q_SC_EEEEEEENS4_39AutoVectorizingCopyWithAssumedAlignmentILi128EEENS4_14SM90_TMA_STOREES2A_S2C_S2C_EEEvvEEEEvNT_6ParamsE:
	.zero		2944


//--------------------- SYMBOLS --------------------------

	.type		.nv.reservedSmem.offset0,@object
	.size		.nv.reservedSmem.offset0,0x4
	.type		.nv.reservedSmem.cap,@object
	.size		.nv.reservedSmem.cap,0x4
	.type		__assertfail,@function
